//
// Generated by NVIDIA NVVM Compiler
//
// Compiler Build ID: CL-36424714
// Cuda compilation tools, release 13.0, V13.0.88
// Based on NVVM 20.0.0
//

.version 9.0
.target sm_100
.address_size 64

	// .globl	_Z26interpolate_bicubic_kernelPKfiiiPfii

.visible .entry _Z26interpolate_bicubic_kernelPKfiiiPfii(
	.param .u64 .ptr .align 1 _Z26interpolate_bicubic_kernelPKfiiiPfii_param_0,
	.param .u32 _Z26interpolate_bicubic_kernelPKfiiiPfii_param_1,
	.param .u32 _Z26interpolate_bicubic_kernelPKfiiiPfii_param_2,
	.param .u32 _Z26interpolate_bicubic_kernelPKfiiiPfii_param_3,
	.param .u64 .ptr .align 1 _Z26interpolate_bicubic_kernelPKfiiiPfii_param_4,
	.param .u32 _Z26interpolate_bicubic_kernelPKfiiiPfii_param_5,
	.param .u32 _Z26interpolate_bicubic_kernelPKfiiiPfii_param_6
)
{
	.reg .pred 	%p<4>;
	.reg .b32 	%r<70>;
	.reg .b32 	%f<82>;
	.reg .b64 	%rd<41>;

	ld.param.u32 	%r3, [_Z26interpolate_bicubic_kernelPKfiiiPfii_param_1];
	ld.param.u32 	%r4, [_Z26interpolate_bicubic_kernelPKfiiiPfii_param_2];
	ld.param.u32 	%r7, [_Z26interpolate_bicubic_kernelPKfiiiPfii_param_3];
	ld.param.u32 	%r5, [_Z26interpolate_bicubic_kernelPKfiiiPfii_param_5];
	ld.param.u32 	%r6, [_Z26interpolate_bicubic_kernelPKfiiiPfii_param_6];
	mov.u32 	%r8, %tid.x;
	mov.u32 	%r9, %ctaid.x;
	mov.u32 	%r10, %ntid.x;
	mad.lo.s32 	%r1, %r9, %r10, %r8;
	mul.lo.s32 	%r11, %r6, %r5;
	div.s32 	%r2, %r1, %r11;
	or.b32  	%r12, %r6, %r5;
	setp.lt.s32 	%p1, %r12, 0;
	setp.ge.s32 	%p2, %r2, %r7;
	or.pred  	%p3, %p1, %p2;
	@%p3 bra 	$L__BB0_2;
	ld.param.u64 	%rd40, [_Z26interpolate_bicubic_kernelPKfiiiPfii_param_4];
	ld.param.u64 	%rd39, [_Z26interpolate_bicubic_kernelPKfiiiPfii_param_0];
	div.s32 	%r13, %r1, %r5;
	mul.lo.s32 	%r14, %r13, %r5;
	sub.s32 	%r15, %r1, %r14;
	rem.s32 	%r16, %r13, %r6;
	cvta.to.global.u64 	%rd3, %rd39;
	cvta.to.global.u64 	%rd4, %rd40;
	cvt.rn.f32.s32 	%f1, %r15;
	cvt.rn.f32.s32 	%f2, %r5;
	div.rn.f32 	%f3, %f1, %f2;
	cvt.rn.f32.s32 	%f4, %r3;
	cvt.rn.f32.s32 	%f5, %r16;
	cvt.rn.f32.s32 	%f6, %r6;
	div.rn.f32 	%f7, %f5, %f6;
	cvt.rn.f32.s32 	%f8, %r4;
	fma.rn.f32 	%f9, %f3, %f4, 0fBF000000;
	fma.rn.f32 	%f10, %f7, %f8, 0fBF000000;
	cvt.rmi.f32.f32 	%f11, %f9;
	cvt.rmi.f32.f32 	%f12, %f10;
	sub.f32 	%f13, %f9, %f11;
	sub.f32 	%f14, %f10, %f12;
	cvt.rzi.s32.f32 	%r17, %f11;
	cvt.rzi.s32.f32 	%r18, %f12;
	max.s32 	%r19, %r17, 1;
	add.s32 	%r20, %r19, -1;
	add.s32 	%r21, %r3, -1;
	min.s32 	%r22, %r20, %r21;
	max.s32 	%r23, %r18, 1;
	add.s32 	%r24, %r23, -1;
	add.s32 	%r25, %r4, -1;
	min.s32 	%r26, %r24, %r25;
	mul.lo.s32 	%r27, %r2, %r4;
	add.s32 	%r28, %r26, %r27;
	mul.lo.s32 	%r29, %r28, %r3;
	add.s32 	%r30, %r29, %r22;
	mul.wide.s32 	%rd5, %r30, 4;
	add.s64 	%rd6, %rd3, %rd5;
	ld.global.f32 	%f15, [%rd6];
	max.s32 	%r31, %r17, 0;
	min.s32 	%r32, %r31, %r21;
	add.s32 	%r33, %r29, %r32;
	mul.wide.s32 	%rd7, %r33, 4;
	add.s64 	%rd8, %rd3, %rd7;
	ld.global.f32 	%f16, [%rd8];
	max.s32 	%r34, %r17, -1;
	add.s32 	%r35, %r34, 1;
	min.s32 	%r36, %r35, %r21;
	add.s32 	%r37, %r29, %r36;
	mul.wide.s32 	%rd9, %r37, 4;
	add.s64 	%rd10, %rd3, %rd9;
	ld.global.f32 	%f17, [%rd10];
	max.s32 	%r38, %r17, -2;
	add.s32 	%r39, %r38, 2;
	min.s32 	%r40, %r39, %r21;
	add.s32 	%r41, %r29, %r40;
	mul.wide.s32 	%rd11, %r41, 4;
	add.s64 	%rd12, %rd3, %rd11;
	ld.global.f32 	%f18, [%rd12];
	mov.f32 	%f19, 0f40400000;
	sub.f32 	%f20, %f19, %f13;
	fma.rn.f32 	%f21, %f13, %f20, 0fC0400000;
	fma.rn.f32 	%f22, %f13, %f21, 0f3F800000;
	mul.f32 	%f23, %f22, 0f3E2AAAAB;
	mul.f32 	%f24, %f13, %f13;
	mul.f32 	%f25, %f13, 0f40400000;
	add.f32 	%f26, %f25, 0fC0C00000;
	fma.rn.f32 	%f27, %f24, %f26, 0f40800000;
	mul.f32 	%f28, %f27, 0f3E2AAAAB;
	mul.f32 	%f29, %f28, %f16;
	fma.rn.f32 	%f30, %f23, %f15, %f29;
	sub.f32 	%f31, %f19, %f25;
	fma.rn.f32 	%f32, %f13, %f31, 0f40400000;
	fma.rn.f32 	%f33, %f13, %f32, 0f3F800000;
	mul.f32 	%f34, %f33, 0f3E2AAAAB;
	fma.rn.f32 	%f35, %f34, %f17, %f30;
	mul.f32 	%f36, %f13, %f24;
	mul.f32 	%f37, %f36, 0f3E2AAAAB;
	fma.rn.f32 	%f38, %f37, %f18, %f35;
	max.s32 	%r42, %r18, 0;
	min.s32 	%r43, %r42, %r25;
	add.s32 	%r44, %r43, %r27;
	mul.lo.s32 	%r45, %r44, %r3;
	add.s32 	%r46, %r45, %r22;
	mul.wide.s32 	%rd13, %r46, 4;
	add.s64 	%rd14, %rd3, %rd13;
	ld.global.f32 	%f39, [%rd14];
	add.s32 	%r47, %r45, %r32;
	mul.wide.s32 	%rd15, %r47, 4;
	add.s64 	%rd16, %rd3, %rd15;
	ld.global.f32 	%f40, [%rd16];
	add.s32 	%r48, %r45, %r36;
	mul.wide.s32 	%rd17, %r48, 4;
	add.s64 	%rd18, %rd3, %rd17;
	ld.global.f32 	%f41, [%rd18];
	add.s32 	%r49, %r45, %r40;
	mul.wide.s32 	%rd19, %r49, 4;
	add.s64 	%rd20, %rd3, %rd19;
	ld.global.f32 	%f42, [%rd20];
	mul.f32 	%f43, %f28, %f40;
	fma.rn.f32 	%f44, %f23, %f39, %f43;
	fma.rn.f32 	%f45, %f34, %f41, %f44;
	fma.rn.f32 	%f46, %f37, %f42, %f45;
	max.s32 	%r50, %r18, -1;
	add.s32 	%r51, %r50, 1;
	min.s32 	%r52, %r51, %r25;
	add.s32 	%r53, %r52, %r27;
	mul.lo.s32 	%r54, %r53, %r3;
	add.s32 	%r55, %r54, %r22;
	mul.wide.s32 	%rd21, %r55, 4;
	add.s64 	%rd22, %rd3, %rd21;
	ld.global.f32 	%f47, [%rd22];
	add.s32 	%r56, %r54, %r32;
	mul.wide.s32 	%rd23, %r56, 4;
	add.s64 	%rd24, %rd3, %rd23;
	ld.global.f32 	%f48, [%rd24];
	add.s32 	%r57, %r54, %r36;
	mul.wide.s32 	%rd25, %r57, 4;
	add.s64 	%rd26, %rd3, %rd25;
	ld.global.f32 	%f49, [%rd26];
	add.s32 	%r58, %r54, %r40;
	mul.wide.s32 	%rd27, %r58, 4;
	add.s64 	%rd28, %rd3, %rd27;
	ld.global.f32 	%f50, [%rd28];
	mul.f32 	%f51, %f28, %f48;
	fma.rn.f32 	%f52, %f23, %f47, %f51;
	fma.rn.f32 	%f53, %f34, %f49, %f52;
	fma.rn.f32 	%f54, %f37, %f50, %f53;
	max.s32 	%r59, %r18, -2;
	add.s32 	%r60, %r59, 2;
	min.s32 	%r61, %r60, %r25;
	add.s32 	%r62, %r61, %r27;
	mul.lo.s32 	%r63, %r62, %r3;
	add.s32 	%r64, %r63, %r22;
	mul.wide.s32 	%rd29, %r64, 4;
	add.s64 	%rd30, %rd3, %rd29;
	ld.global.f32 	%f55, [%rd30];
	add.s32 	%r65, %r63, %r32;
	mul.wide.s32 	%rd31, %r65, 4;
	add.s64 	%rd32, %rd3, %rd31;
	ld.global.f32 	%f56, [%rd32];
	add.s32 	%r66, %r63, %r36;
	mul.wide.s32 	%rd33, %r66, 4;
	add.s64 	%rd34, %rd3, %rd33;
	ld.global.f32 	%f57, [%rd34];
	add.s32 	%r67, %r63, %r40;
	mul.wide.s32 	%rd35, %r67, 4;
	add.s64 	%rd36, %rd3, %rd35;
	ld.global.f32 	%f58, [%rd36];
	mul.f32 	%f59, %f28, %f56;
	fma.rn.f32 	%f60, %f23, %f55, %f59;
	fma.rn.f32 	%f61, %f34, %f57, %f60;
	fma.rn.f32 	%f62, %f37, %f58, %f61;
	sub.f32 	%f63, %f19, %f14;
	fma.rn.f32 	%f64, %f14, %f63, 0fC0400000;
	fma.rn.f32 	%f65, %f14, %f64, 0f3F800000;
	mul.f32 	%f66, %f65, 0f3E2AAAAB;
	mul.f32 	%f67, %f14, %f14;
	mul.f32 	%f68, %f14, 0f40400000;
	add.f32 	%f69, %f68, 0fC0C00000;
	fma.rn.f32 	%f70, %f67, %f69, 0f40800000;
	mul.f32 	%f71, %f70, 0f3E2AAAAB;
	mul.f32 	%f72, %f71, %f46;
	fma.rn.f32 	%f73, %f66, %f38, %f72;
	sub.f32 	%f74, %f19, %f68;
	fma.rn.f32 	%f75, %f14, %f74, 0f40400000;
	fma.rn.f32 	%f76, %f14, %f75, 0f3F800000;
	mul.f32 	%f77, %f76, 0f3E2AAAAB;
	fma.rn.f32 	%f78, %f77, %f54, %f73;
	mul.f32 	%f79, %f14, %f67;
	mul.f32 	%f80, %f79, 0f3E2AAAAB;
	fma.rn.f32 	%f81, %f80, %f62, %f78;
	mad.lo.s32 	%r68, %r2, %r6, %r16;
	mad.lo.s32 	%r69, %r68, %r5, %r15;
	mul.wide.s32 	%rd37, %r69, 4;
	add.s64 	%rd38, %rd4, %rd37;
	st.global.f32 	[%rd38], %f81;
$L__BB0_2:
	ret;

}
	// .globl	_Z17catmullrom_kernelPKfiiiPfii
.visible .entry _Z17catmullrom_kernelPKfiiiPfii(
	.param .u64 .ptr .align 1 _Z17catmullrom_kernelPKfiiiPfii_param_0,
	.param .u32 _Z17catmullrom_kernelPKfiiiPfii_param_1,
	.param .u32 _Z17catmullrom_kernelPKfiiiPfii_param_2,
	.param .u32 _Z17catmullrom_kernelPKfiiiPfii_param_3,
	.param .u64 .ptr .align 1 _Z17catmullrom_kernelPKfiiiPfii_param_4,
	.param .u32 _Z17catmullrom_kernelPKfiiiPfii_param_5,
	.param .u32 _Z17catmullrom_kernelPKfiiiPfii_param_6
)
{
	.reg .pred 	%p<4>;
	.reg .b32 	%r<70>;
	.reg .b32 	%f<79>;
	.reg .b64 	%rd<41>;

	ld.param.u32 	%r3, [_Z17catmullrom_kernelPKfiiiPfii_param_1];
	ld.param.u32 	%r4, [_Z17catmullrom_kernelPKfiiiPfii_param_2];
	ld.param.u32 	%r7, [_Z17catmullrom_kernelPKfiiiPfii_param_3];
	ld.param.u32 	%r5, [_Z17catmullrom_kernelPKfiiiPfii_param_5];
	ld.param.u32 	%r6, [_Z17catmullrom_kernelPKfiiiPfii_param_6];
	mov.u32 	%r8, %tid.x;
	mov.u32 	%r9, %ctaid.x;
	mov.u32 	%r10, %ntid.x;
	mad.lo.s32 	%r1, %r9, %r10, %r8;
	mul.lo.s32 	%r11, %r6, %r5;
	div.s32 	%r2, %r1, %r11;
	or.b32  	%r12, %r6, %r5;
	setp.lt.s32 	%p1, %r12, 0;
	setp.ge.s32 	%p2, %r2, %r7;
	or.pred  	%p3, %p1, %p2;
	@%p3 bra 	$L__BB1_2;
	ld.param.u64 	%rd40, [_Z17catmullrom_kernelPKfiiiPfii_param_4];
	ld.param.u64 	%rd39, [_Z17catmullrom_kernelPKfiiiPfii_param_0];
	div.s32 	%r13, %r1, %r5;
	mul.lo.s32 	%r14, %r13, %r5;
	sub.s32 	%r15, %r1, %r14;
	rem.s32 	%r16, %r13, %r6;
	cvta.to.global.u64 	%rd3, %rd39;
	cvta.to.global.u64 	%rd4, %rd40;
	cvt.rn.f32.s32 	%f1, %r15;
	cvt.rn.f32.s32 	%f2, %r5;
	div.rn.f32 	%f3, %f1, %f2;
	cvt.rn.f32.s32 	%f4, %r3;
	cvt.rn.f32.s32 	%f5, %r16;
	cvt.rn.f32.s32 	%f6, %r6;
	div.rn.f32 	%f7, %f5, %f6;
	cvt.rn.f32.s32 	%f8, %r4;
	fma.rn.f32 	%f9, %f3, %f4, 0fBF000000;
	fma.rn.f32 	%f10, %f7, %f8, 0fBF000000;
	cvt.rmi.f32.f32 	%f11, %f9;
	cvt.rmi.f32.f32 	%f12, %f10;
	sub.f32 	%f13, %f9, %f11;
	sub.f32 	%f14, %f10, %f12;
	cvt.rzi.s32.f32 	%r17, %f11;
	cvt.rzi.s32.f32 	%r18, %f12;
	max.s32 	%r19, %r17, 1;
	add.s32 	%r20, %r19, -1;
	add.s32 	%r21, %r3, -1;
	min.s32 	%r22, %r20, %r21;
	max.s32 	%r23, %r18, 1;
	add.s32 	%r24, %r23, -1;
	add.s32 	%r25, %r4, -1;
	min.s32 	%r26, %r24, %r25;
	mul.lo.s32 	%r27, %r2, %r4;
	add.s32 	%r28, %r26, %r27;
	mul.lo.s32 	%r29, %r28, %r3;
	add.s32 	%r30, %r29, %r22;
	mul.wide.s32 	%rd5, %r30, 4;
	add.s64 	%rd6, %rd3, %rd5;
	ld.global.f32 	%f15, [%rd6];
	max.s32 	%r31, %r17, 0;
	min.s32 	%r32, %r31, %r21;
	add.s32 	%r33, %r29, %r32;
	mul.wide.s32 	%rd7, %r33, 4;
	add.s64 	%rd8, %rd3, %rd7;
	ld.global.f32 	%f16, [%rd8];
	max.s32 	%r34, %r17, -1;
	add.s32 	%r35, %r34, 1;
	min.s32 	%r36, %r35, %r21;
	add.s32 	%r37, %r29, %r36;
	mul.wide.s32 	%rd9, %r37, 4;
	add.s64 	%rd10, %rd3, %rd9;
	ld.global.f32 	%f17, [%rd10];
	max.s32 	%r38, %r17, -2;
	add.s32 	%r39, %r38, 2;
	min.s32 	%r40, %r39, %r21;
	add.s32 	%r41, %r29, %r40;
	mul.wide.s32 	%rd11, %r41, 4;
	add.s64 	%rd12, %rd3, %rd11;
	ld.global.f32 	%f18, [%rd12];
	mul.f32 	%f19, %f13, 0f3F000000;
	mov.f32 	%f20, 0f3F800000;
	sub.f32 	%f21, %f20, %f19;
	fma.rn.f32 	%f22, %f13, %f21, 0fBF000000;
	mul.f32 	%f23, %f13, %f22;
	mul.f32 	%f24, %f13, %f13;
	mul.f32 	%f25, %f13, 0f3FC00000;
	add.f32 	%f26, %f25, 0fC0200000;
	fma.rn.f32 	%f27, %f24, %f26, 0f3F800000;
	mul.f32 	%f28, %f27, %f16;
	fma.rn.f32 	%f29, %f23, %f15, %f28;
	mov.f32 	%f30, 0f40000000;
	sub.f32 	%f31, %f30, %f25;
	fma.rn.f32 	%f32, %f13, %f31, 0f3F000000;
	mul.f32 	%f33, %f13, %f32;
	fma.rn.f32 	%f34, %f33, %f17, %f29;
	add.f32 	%f35, %f19, 0fBF000000;
	mul.f32 	%f36, %f24, %f35;
	fma.rn.f32 	%f37, %f36, %f18, %f34;
	max.s32 	%r42, %r18, 0;
	min.s32 	%r43, %r42, %r25;
	add.s32 	%r44, %r43, %r27;
	mul.lo.s32 	%r45, %r44, %r3;
	add.s32 	%r46, %r45, %r22;
	mul.wide.s32 	%rd13, %r46, 4;
	add.s64 	%rd14, %rd3, %rd13;
	ld.global.f32 	%f38, [%rd14];
	add.s32 	%r47, %r45, %r32;
	mul.wide.s32 	%rd15, %r47, 4;
	add.s64 	%rd16, %rd3, %rd15;
	ld.global.f32 	%f39, [%rd16];
	add.s32 	%r48, %r45, %r36;
	mul.wide.s32 	%rd17, %r48, 4;
	add.s64 	%rd18, %rd3, %rd17;
	ld.global.f32 	%f40, [%rd18];
	add.s32 	%r49, %r45, %r40;
	mul.wide.s32 	%rd19, %r49, 4;
	add.s64 	%rd20, %rd3, %rd19;
	ld.global.f32 	%f41, [%rd20];
	mul.f32 	%f42, %f27, %f39;
	fma.rn.f32 	%f43, %f23, %f38, %f42;
	fma.rn.f32 	%f44, %f33, %f40, %f43;
	fma.rn.f32 	%f45, %f36, %f41, %f44;
	max.s32 	%r50, %r18, -1;
	add.s32 	%r51, %r50, 1;
	min.s32 	%r52, %r51, %r25;
	add.s32 	%r53, %r52, %r27;
	mul.lo.s32 	%r54, %r53, %r3;
	add.s32 	%r55, %r54, %r22;
	mul.wide.s32 	%rd21, %r55, 4;
	add.s64 	%rd22, %rd3, %rd21;
	ld.global.f32 	%f46, [%rd22];
	add.s32 	%r56, %r54, %r32;
	mul.wide.s32 	%rd23, %r56, 4;
	add.s64 	%rd24, %rd3, %rd23;
	ld.global.f32 	%f47, [%rd24];
	add.s32 	%r57, %r54, %r36;
	mul.wide.s32 	%rd25, %r57, 4;
	add.s64 	%rd26, %rd3, %rd25;
	ld.global.f32 	%f48, [%rd26];
	add.s32 	%r58, %r54, %r40;
	mul.wide.s32 	%rd27, %r58, 4;
	add.s64 	%rd28, %rd3, %rd27;
	ld.global.f32 	%f49, [%rd28];
	mul.f32 	%f50, %f27, %f47;
	fma.rn.f32 	%f51, %f23, %f46, %f50;
	fma.rn.f32 	%f52, %f33, %f48, %f51;
	fma.rn.f32 	%f53, %f36, %f49, %f52;
	max.s32 	%r59, %r18, -2;
	add.s32 	%r60, %r59, 2;
	min.s32 	%r61, %r60, %r25;
	add.s32 	%r62, %r61, %r27;
	mul.lo.s32 	%r63, %r62, %r3;
	add.s32 	%r64, %r63, %r22;
	mul.wide.s32 	%rd29, %r64, 4;
	add.s64 	%rd30, %rd3, %rd29;
	ld.global.f32 	%f54, [%rd30];
	add.s32 	%r65, %r63, %r32;
	mul.wide.s32 	%rd31, %r65, 4;
	add.s64 	%rd32, %rd3, %rd31;
	ld.global.f32 	%f55, [%rd32];
	add.s32 	%r66, %r63, %r36;
	mul.wide.s32 	%rd33, %r66, 4;
	add.s64 	%rd34, %rd3, %rd33;
	ld.global.f32 	%f56, [%rd34];
	add.s32 	%r67, %r63, %r40;
	mul.wide.s32 	%rd35, %r67, 4;
	add.s64 	%rd36, %rd3, %rd35;
	ld.global.f32 	%f57, [%rd36];
	mul.f32 	%f58, %f27, %f55;
	fma.rn.f32 	%f59, %f23, %f54, %f58;
	fma.rn.f32 	%f60, %f33, %f56, %f59;
	fma.rn.f32 	%f61, %f36, %f57, %f60;
	mul.f32 	%f62, %f14, 0f3F000000;
	sub.f32 	%f63, %f20, %f62;
	fma.rn.f32 	%f64, %f14, %f63, 0fBF000000;
	mul.f32 	%f65, %f14, %f64;
	mul.f32 	%f66, %f14, %f14;
	mul.f32 	%f67, %f14, 0f3FC00000;
	add.f32 	%f68, %f67, 0fC0200000;
	fma.rn.f32 	%f69, %f66, %f68, 0f3F800000;
	mul.f32 	%f70, %f69, %f45;
	fma.rn.f32 	%f71, %f65, %f37, %f70;
	sub.f32 	%f72, %f30, %f67;
	fma.rn.f32 	%f73, %f14, %f72, 0f3F000000;
	mul.f32 	%f74, %f14, %f73;
	fma.rn.f32 	%f75, %f74, %f53, %f71;
	add.f32 	%f76, %f62, 0fBF000000;
	mul.f32 	%f77, %f66, %f76;
	fma.rn.f32 	%f78, %f77, %f61, %f75;
	mad.lo.s32 	%r68, %r2, %r6, %r16;
	mad.lo.s32 	%r69, %r68, %r5, %r15;
	mul.wide.s32 	%rd37, %r69, 4;
	add.s64 	%rd38, %rd4, %rd37;
	st.global.f32 	[%rd38], %f78;
$L__BB1_2:
	ret;

}
	// .globl	_Z31interpolate_2x2_bilinear_kernelPKfiiiPfii
.visible .entry _Z31interpolate_2x2_bilinear_kernelPKfiiiPfii(
	.param .u64 .ptr .align 1 _Z31interpolate_2x2_bilinear_kernelPKfiiiPfii_param_0,
	.param .u32 _Z31interpolate_2x2_bilinear_kernelPKfiiiPfii_param_1,
	.param .u32 _Z31interpolate_2x2_bilinear_kernelPKfiiiPfii_param_2,
	.param .u32 _Z31interpolate_2x2_bilinear_kernelPKfiiiPfii_param_3,
	.param .u64 .ptr .align 1 _Z31interpolate_2x2_bilinear_kernelPKfiiiPfii_param_4,
	.param .u32 _Z31interpolate_2x2_bilinear_kernelPKfiiiPfii_param_5,
	.param .u32 _Z31interpolate_2x2_bilinear_kernelPKfiiiPfii_param_6
)
{
	.reg .pred 	%p<4>;
	.reg .b32 	%r<42>;
	.reg .b32 	%f<21>;
	.reg .b64 	%rd<15>;

	ld.param.u64 	%rd1, [_Z31interpolate_2x2_bilinear_kernelPKfiiiPfii_param_0];
	ld.param.u32 	%r3, [_Z31interpolate_2x2_bilinear_kernelPKfiiiPfii_param_1];
	ld.param.u32 	%r4, [_Z31interpolate_2x2_bilinear_kernelPKfiiiPfii_param_2];
	ld.param.u32 	%r7, [_Z31interpolate_2x2_bilinear_kernelPKfiiiPfii_param_3];
	ld.param.u64 	%rd2, [_Z31interpolate_2x2_bilinear_kernelPKfiiiPfii_param_4];
	ld.param.u32 	%r5, [_Z31interpolate_2x2_bilinear_kernelPKfiiiPfii_param_5];
	ld.param.u32 	%r6, [_Z31interpolate_2x2_bilinear_kernelPKfiiiPfii_param_6];
	mov.u32 	%r8, %tid.x;
	mov.u32 	%r9, %ctaid.x;
	mov.u32 	%r10, %ntid.x;
	mad.lo.s32 	%r1, %r9, %r10, %r8;
	mul.lo.s32 	%r11, %r6, %r5;
	div.s32 	%r2, %r1, %r11;
	or.b32  	%r12, %r6, %r5;
	setp.lt.s32 	%p1, %r12, 0;
	setp.ge.s32 	%p2, %r2, %r7;
	or.pred  	%p3, %p1, %p2;
	@%p3 bra 	$L__BB2_2;
	div.s32 	%r13, %r1, %r5;
	mul.lo.s32 	%r14, %r13, %r5;
	sub.s32 	%r15, %r1, %r14;
	rem.s32 	%r16, %r13, %r6;
	cvta.to.global.u64 	%rd3, %rd1;
	cvta.to.global.u64 	%rd4, %rd2;
	cvt.rn.f32.s32 	%f1, %r15;
	cvt.rn.f32.s32 	%f2, %r5;
	div.rn.f32 	%f3, %f1, %f2;
	cvt.rn.f32.s32 	%f4, %r3;
	cvt.rn.f32.s32 	%f5, %r16;
	cvt.rn.f32.s32 	%f6, %r6;
	div.rn.f32 	%f7, %f5, %f6;
	cvt.rn.f32.s32 	%f8, %r4;
	fma.rn.f32 	%f9, %f3, %f4, 0fBF000000;
	fma.rn.f32 	%f10, %f7, %f8, 0fBF000000;
	cvt.rmi.f32.f32 	%f11, %f9;
	cvt.rmi.f32.f32 	%f12, %f10;
	cvt.rzi.s32.f32 	%r17, %f11;
	cvt.rzi.s32.f32 	%r18, %f12;
	max.s32 	%r19, %r17, 0;
	add.s32 	%r20, %r3, -1;
	min.s32 	%r21, %r19, %r20;
	max.s32 	%r22, %r18, 0;
	add.s32 	%r23, %r4, -1;
	min.s32 	%r24, %r22, %r23;
	mul.lo.s32 	%r25, %r2, %r4;
	add.s32 	%r26, %r24, %r25;
	mul.lo.s32 	%r27, %r26, %r3;
	add.s32 	%r28, %r27, %r21;
	mul.wide.s32 	%rd5, %r28, 4;
	add.s64 	%rd6, %rd3, %rd5;
	ld.global.f32 	%f13, [%rd6];
	max.s32 	%r29, %r17, -1;
	add.s32 	%r30, %r29, 1;
	min.s32 	%r31, %r30, %r20;
	add.s32 	%r32, %r27, %r31;
	mul.wide.s32 	%rd7, %r32, 4;
	add.s64 	%rd8, %rd3, %rd7;
	ld.global.f32 	%f14, [%rd8];
	add.f32 	%f15, %f13, %f14;
	max.s32 	%r33, %r18, -1;
	add.s32 	%r34, %r33, 1;
	min.s32 	%r35, %r34, %r23;
	add.s32 	%r36, %r35, %r25;
	mul.lo.s32 	%r37, %r36, %r3;
	add.s32 	%r38, %r37, %r21;
	mul.wide.s32 	%rd9, %r38, 4;
	add.s64 	%rd10, %rd3, %rd9;
	ld.global.f32 	%f16, [%rd10];
	add.f32 	%f17, %f15, %f16;
	add.s32 	%r39, %r37, %r31;
	mul.wide.s32 	%rd11, %r39, 4;
	add.s64 	%rd12, %rd3, %rd11;
	ld.global.f32 	%f18, [%rd12];
	add.f32 	%f19, %f17, %f18;
	mul.f32 	%f20, %f19, 0f3E800000;
	mad.lo.s32 	%r40, %r2, %r6, %r16;
	mad.lo.s32 	%r41, %r40, %r5, %r15;
	mul.wide.s32 	%rd13, %r41, 4;
	add.s64 	%rd14, %rd4, %rd13;
	st.global.f32 	[%rd14], %f20;
$L__BB2_2:
	ret;

}
	// .globl	_Z27interpolate_bilinear_kernelPKfiiiPfii
.visible .entry _Z27interpolate_bilinear_kernelPKfiiiPfii(
	.param .u64 .ptr .align 1 _Z27interpolate_bilinear_kernelPKfiiiPfii_param_0,
	.param .u32 _Z27interpolate_bilinear_kernelPKfiiiPfii_param_1,
	.param .u32 _Z27interpolate_bilinear_kernelPKfiiiPfii_param_2,
	.param .u32 _Z27interpolate_bilinear_kernelPKfiiiPfii_param_3,
	.param .u64 .ptr .align 1 _Z27interpolate_bilinear_kernelPKfiiiPfii_param_4,
	.param .u32 _Z27interpolate_bilinear_kernelPKfiiiPfii_param_5,
	.param .u32 _Z27interpolate_bilinear_kernelPKfiiiPfii_param_6
)
{
	.reg .pred 	%p<4>;
	.reg .b32 	%r<42>;
	.reg .b32 	%f<25>;
	.reg .b64 	%rd<15>;

	ld.param.u64 	%rd1, [_Z27interpolate_bilinear_kernelPKfiiiPfii_param_0];
	ld.param.u32 	%r3, [_Z27interpolate_bilinear_kernelPKfiiiPfii_param_1];
	ld.param.u32 	%r4, [_Z27interpolate_bilinear_kernelPKfiiiPfii_param_2];
	ld.param.u32 	%r7, [_Z27interpolate_bilinear_kernelPKfiiiPfii_param_3];
	ld.param.u64 	%rd2, [_Z27interpolate_bilinear_kernelPKfiiiPfii_param_4];
	ld.param.u32 	%r5, [_Z27interpolate_bilinear_kernelPKfiiiPfii_param_5];
	ld.param.u32 	%r6, [_Z27interpolate_bilinear_kernelPKfiiiPfii_param_6];
	mov.u32 	%r8, %tid.x;
	mov.u32 	%r9, %ctaid.x;
	mov.u32 	%r10, %ntid.x;
	mad.lo.s32 	%r1, %r9, %r10, %r8;
	mul.lo.s32 	%r11, %r6, %r5;
	div.s32 	%r2, %r1, %r11;
	or.b32  	%r12, %r6, %r5;
	setp.lt.s32 	%p1, %r12, 0;
	setp.ge.s32 	%p2, %r2, %r7;
	or.pred  	%p3, %p1, %p2;
	@%p3 bra 	$L__BB3_2;
	div.s32 	%r13, %r1, %r5;
	mul.lo.s32 	%r14, %r13, %r5;
	sub.s32 	%r15, %r1, %r14;
	rem.s32 	%r16, %r13, %r6;
	cvta.to.global.u64 	%rd3, %rd1;
	cvta.to.global.u64 	%rd4, %rd2;
	cvt.rn.f32.s32 	%f1, %r15;
	cvt.rn.f32.s32 	%f2, %r5;
	div.rn.f32 	%f3, %f1, %f2;
	cvt.rn.f32.s32 	%f4, %r3;
	cvt.rn.f32.s32 	%f5, %r16;
	cvt.rn.f32.s32 	%f6, %r6;
	div.rn.f32 	%f7, %f5, %f6;
	cvt.rn.f32.s32 	%f8, %r4;
	fma.rn.f32 	%f9, %f3, %f4, 0fBF000000;
	fma.rn.f32 	%f10, %f7, %f8, 0fBF000000;
	cvt.rmi.f32.f32 	%f11, %f9;
	cvt.rmi.f32.f32 	%f12, %f10;
	sub.f32 	%f13, %f9, %f11;
	sub.f32 	%f14, %f10, %f12;
	cvt.rzi.s32.f32 	%r17, %f11;
	cvt.rzi.s32.f32 	%r18, %f12;
	max.s32 	%r19, %r17, 0;
	add.s32 	%r20, %r3, -1;
	min.s32 	%r21, %r19, %r20;
	max.s32 	%r22, %r18, 0;
	add.s32 	%r23, %r4, -1;
	min.s32 	%r24, %r22, %r23;
	mul.lo.s32 	%r25, %r2, %r4;
	add.s32 	%r26, %r24, %r25;
	mul.lo.s32 	%r27, %r26, %r3;
	add.s32 	%r28, %r27, %r21;
	mul.wide.s32 	%rd5, %r28, 4;
	add.s64 	%rd6, %rd3, %rd5;
	ld.global.f32 	%f15, [%rd6];
	max.s32 	%r29, %r17, -1;
	add.s32 	%r30, %r29, 1;
	min.s32 	%r31, %r30, %r20;
	add.s32 	%r32, %r27, %r31;
	mul.wide.s32 	%rd7, %r32, 4;
	add.s64 	%rd8, %rd3, %rd7;
	ld.global.f32 	%f16, [%rd8];
	sub.f32 	%f17, %f15, %f16;
	fma.rn.f32 	%f18, %f13, %f17, %f15;
	max.s32 	%r33, %r18, -1;
	add.s32 	%r34, %r33, 1;
	min.s32 	%r35, %r34, %r23;
	add.s32 	%r36, %r35, %r25;
	mul.lo.s32 	%r37, %r36, %r3;
	add.s32 	%r38, %r37, %r21;
	mul.wide.s32 	%rd9, %r38, 4;
	add.s64 	%rd10, %rd3, %rd9;
	ld.global.f32 	%f19, [%rd10];
	add.s32 	%r39, %r37, %r31;
	mul.wide.s32 	%rd11, %r39, 4;
	add.s64 	%rd12, %rd3, %rd11;
	ld.global.f32 	%f20, [%rd12];
	sub.f32 	%f21, %f19, %f20;
	fma.rn.f32 	%f22, %f13, %f21, %f19;
	sub.f32 	%f23, %f18, %f22;
	fma.rn.f32 	%f24, %f14, %f23, %f18;
	mad.lo.s32 	%r40, %r2, %r6, %r16;
	mad.lo.s32 	%r41, %r40, %r5, %r15;
	mul.wide.s32 	%rd13, %r41, 4;
	add.s64 	%rd14, %rd4, %rd13;
	st.global.f32 	[%rd14], %f24;
$L__BB3_2:
	ret;

}


// ===== COMPILED SASS (sm_100) =====

	.target	sm_100

	.elftype	@"ET_EXEC"


//--------------------- .note.nv.tkinfo           --------------------------
	.section	.note.nv.tkinfo,"",@"SHT_NOTE"
	.sectionflags	@"SHF_NOTE_NV_TKINFO"
	.tkinfo
        /*0018*/ 	.word	0x00000002
        /*0030*/ 	.string	""
        /*0030*/ 	.string	"ptxas"
        /*0030*/ 	.string	"Cuda compilation tools, release 13.0, V13.0.88"
        /*0030*/ 	.string	"Build cuda_13.0.r13.0/compiler.36424714_0"
        /*0030*/ 	.string	"-arch sm_100 -m 64 "



//--------------------- .note.nv.cuinfo           --------------------------
	.section	.note.nv.cuinfo,"",@"SHT_NOTE"
	.sectionflags	@"SHF_NOTE_NV_CUINFO"
        /*0018*/ 	.short	0x0002
        /*001a*/ 	.short	0x0064
        /*001c*/ 	.short	0x0082
	.zero		2


//--------------------- .nv.info                  --------------------------
	.section	.nv.info,"",@"SHT_CUDA_INFO"
	.align	4


	//----- nvinfo : EIATTR_REGCOUNT
	.align		4
        /*0000*/ 	.byte	0x04, 0x2f
        /*0002*/ 	.short	(.L_1 - .L_0)
	.align		4
.L_0:
        /*0004*/ 	.word	index@(_Z26interpolate_bicubic_kernelPKfiiiPfii)
        /*0008*/ 	.word	0x00000020


	//----- nvinfo : EIATTR_FRAME_SIZE
	.align		4
.L_1:
        /*000c*/ 	.byte	0x04, 0x11
        /*000e*/ 	.short	(.L_3 - .L_2)
	.align		4
.L_2:
        /*0010*/ 	.word	index@($__internal_3_$__cuda_sm3x_div_rn_noftz_f32_slowpath)
        /*0014*/ 	.word	0x00000000


	//----- nvinfo : EIATTR_FRAME_SIZE
	.align		4
.L_3:
        /*0018*/ 	.byte	0x04, 0x11
        /*001a*/ 	.short	(.L_5 - .L_4)
	.align		4
.L_4:
        /*001c*/ 	.word	index@(_Z26interpolate_bicubic_kernelPKfiiiPfii)
        /*0020*/ 	.word	0x00000000


	//----- nvinfo : EIATTR_REGCOUNT
	.align		4
.L_5:
        /*0024*/ 	.byte	0x04, 0x2f
        /*0026*/ 	.short	(.L_7 - .L_6)
	.align		4
.L_6:
        /*0028*/ 	.word	index@(_Z17catmullrom_kernelPKfiiiPfii)
        /*002c*/ 	.word	0x00000020


	//----- nvinfo : EIATTR_FRAME_SIZE
	.align		4
.L_7:
        /*0030*/ 	.byte	0x04, 0x11
        /*0032*/ 	.short	(.L_9 - .L_8)
	.align		4
.L_8:
        /*0034*/ 	.word	index@($__internal_2_$__cuda_sm3x_div_rn_noftz_f32_slowpath)
        /*0038*/ 	.word	0x00000000


	//----- nvinfo : EIATTR_FRAME_SIZE
	.align		4
.L_9:
        /*003c*/ 	.byte	0x04, 0x11
        /*003e*/ 	.short	(.L_11 - .L_10)
	.align		4
.L_10:
        /*0040*/ 	.word	index@(_Z17catmullrom_kernelPKfiiiPfii)
        /*0044*/ 	.word	0x00000000


	//----- nvinfo : EIATTR_REGCOUNT
	.align		4
.L_11:
        /*0048*/ 	.byte	0x04, 0x2f
        /*004a*/ 	.short	(.L_13 - .L_12)
	.align		4
.L_12:
        /*004c*/ 	.word	index@(_Z31interpolate_2x2_bilinear_kernelPKfiiiPfii)
        /*0050*/ 	.word	0x00000013


	//----- nvinfo : EIATTR_FRAME_SIZE
	.align		4
.L_13:
        /*0054*/ 	.byte	0x04, 0x11
        /*0056*/ 	.short	(.L_15 - .L_14)
	.align		4
.L_14:
        /*0058*/ 	.word	index@($__internal_1_$__cuda_sm3x_div_rn_noftz_f32_slowpath)
        /*005c*/ 	.word	0x00000000


	//----- nvinfo : EIATTR_FRAME_SIZE
	.align		4
.L_15:
        /*0060*/ 	.byte	0x04, 0x11
        /*0062*/ 	.short	(.L_17 - .L_16)
	.align		4
.L_16:
        /*0064*/ 	.word	index@(_Z31interpolate_2x2_bilinear_kernelPKfiiiPfii)
        /*0068*/ 	.word	0x00000000


	//----- nvinfo : EIATTR_REGCOUNT
	.align		4
.L_17:
        /*006c*/ 	.byte	0x04, 0x2f
        /*006e*/ 	.short	(.L_19 - .L_18)
	.align		4
.L_18:
        /*0070*/ 	.word	index@(_Z27interpolate_bilinear_kernelPKfiiiPfii)
        /*0074*/ 	.word	0x00000017


	//----- nvinfo : EIATTR_FRAME_SIZE
	.align		4
.L_19:
        /*0078*/ 	.byte	0x04, 0x11
        /*007a*/ 	.short	(.L_21 - .L_20)
	.align		4
.L_20:
        /*007c*/ 	.word	index@($__internal_0_$__cuda_sm3x_div_rn_noftz_f32_slowpath)
        /*0080*/ 	.word	0x00000000


	//----- nvinfo : EIATTR_FRAME_SIZE
	.align		4
.L_21:
        /*0084*/ 	.byte	0x04, 0x11
        /*0086*/ 	.short	(.L_23 - .L_22)
	.align		4
.L_22:
        /*0088*/ 	.word	index@(_Z27interpolate_bilinear_kernelPKfiiiPfii)
        /*008c*/ 	.word	0x00000000


	//----- nvinfo : EIATTR_MIN_STACK_SIZE
	.align		4
.L_23:
        /*0090*/ 	.byte	0x04, 0x12
        /*0092*/ 	.short	(.L_25 - .L_24)
	.align		4
.L_24:
        /*0094*/ 	.word	index@(_Z27interpolate_bilinear_kernelPKfiiiPfii)
        /*0098*/ 	.word	0x00000000


	//----- nvinfo : EIATTR_MIN_STACK_SIZE
	.align		4
.L_25:
        /*009c*/ 	.byte	0x04, 0x12
        /*009e*/ 	.short	(.L_27 - .L_26)
	.align		4
.L_26:
        /*00a0*/ 	.word	index@(_Z31interpolate_2x2_bilinear_kernelPKfiiiPfii)
        /*00a4*/ 	.word	0x00000000


	//----- nvinfo : EIATTR_MIN_STACK_SIZE
	.align		4
.L_27:
        /*00a8*/ 	.byte	0x04, 0x12
        /*00aa*/ 	.short	(.L_29 - .L_28)
	.align		4
.L_28:
        /*00ac*/ 	.word	index@(_Z17catmullrom_kernelPKfiiiPfii)
        /*00b0*/ 	.word	0x00000000


	//----- nvinfo : EIATTR_MIN_STACK_SIZE
	.align		4
.L_29:
        /*00b4*/ 	.byte	0x04, 0x12
        /*00b6*/ 	.short	(.L_31 - .L_30)
	.align		4
.L_30:
        /*00b8*/ 	.word	index@(_Z26interpolate_bicubic_kernelPKfiiiPfii)
        /*00bc*/ 	.word	0x00000000
.L_31:


//--------------------- .nv.compat                --------------------------
	.section	.nv.compat,"",@"SHT_CUDA_COMPAT_INFO"
	.align	4
        /*0000*/ 	.byte	0x02, 0x09, 0x00, 0x00, 0x02, 0x02, 0x01, 0x00, 0x02, 0x05, 0x05, 0x00, 0x03, 0x07, 0x01, 0x01
        /*0010*/ 	.byte	0x02, 0x03, 0x00, 0x00, 0x02, 0x06, 0x01, 0x00, 0x04, 0x0b, 0x08, 0x00, 0x01, 0x00, 0x00, 0x00
        /*0020*/ 	.byte	0x00, 0x00, 0x00, 0x00


//--------------------- .nv.info._Z27interpolate_bilinear_kernelPKfiiiPfii --------------------------
	.section	.nv.info._Z27interpolate_bilinear_kernelPKfiiiPfii,"",@"SHT_CUDA_INFO"
	.sectionflags	@""
	.align	4


	//----- nvinfo : EIATTR_CUDA_API_VERSION
	.align		4
        /*0000*/ 	.byte	0x04, 0x37
        /*0002*/ 	.short	(.L_33 - .L_32)
.L_32:
        /*0004*/ 	.word	0x00000082


	//----- nvinfo : EIATTR_KPARAM_INFO
	.align		4
.L_33:
        /*0008*/ 	.byte	0x04, 0x17
        /*000a*/ 	.short	(.L_35 - .L_34)
.L_34:
        /*000c*/ 	.word	0x00000000
        /*0010*/ 	.short	0x0006
        /*0012*/ 	.short	0x0024
        /*0014*/ 	.byte	0x00, 0xf0, 0x11, 0x00


	//----- nvinfo : EIATTR_KPARAM_INFO
	.align		4
.L_35:
        /*0018*/ 	.byte	0x04, 0x17
        /*001a*/ 	.short	(.L_37 - .L_36)
.L_36:
        /*001c*/ 	.word	0x00000000
        /*0020*/ 	.short	0x0005
        /*0022*/ 	.short	0x0020
        /*0024*/ 	.byte	0x00, 0xf0, 0x11, 0x00


	//----- nvinfo : EIATTR_KPARAM_INFO
	.align		4
.L_37:
        /*0028*/ 	.byte	0x04, 0x17
        /*002a*/ 	.short	(.L_39 - .L_38)
.L_38:
        /*002c*/ 	.word	0x00000000
        /*0030*/ 	.short	0x0004
        /*0032*/ 	.short	0x0018
        /*0034*/ 	.byte	0x00, 0xf5, 0x21, 0x00


	//----- nvinfo : EIATTR_KPARAM_INFO
	.align		4
.L_39:
        /*0038*/ 	.byte	0x04, 0x17
        /*003a*/ 	.short	(.L_41 - .L_40)
.L_40:
        /*003c*/ 	.word	0x00000000
        /*0040*/ 	.short	0x0003
        /*0042*/ 	.short	0x0010
        /*0044*/ 	.byte	0x00, 0xf0, 0x11, 0x00


	//----- nvinfo : EIATTR_KPARAM_INFO
	.align		4
.L_41:
        /*0048*/ 	.byte	0x04, 0x17
        /*004a*/ 	.short	(.L_43 - .L_42)
.L_42:
        /*004c*/ 	.word	0x00000000
        /*0050*/ 	.short	0x0002
        /*0052*/ 	.short	0x000c
        /*0054*/ 	.byte	0x00, 0xf0, 0x11, 0x00


	//----- nvinfo : EIATTR_KPARAM_INFO
	.align		4
.L_43:
        /*0058*/ 	.byte	0x04, 0x17
        /*005a*/ 	.short	(.L_45 - .L_44)
.L_44:
        /*005c*/ 	.word	0x00000000
        /*0060*/ 	.short	0x0001
        /*0062*/ 	.short	0x0008
        /*0064*/ 	.byte	0x00, 0xf0, 0x11, 0x00


	//----- nvinfo : EIATTR_KPARAM_INFO
	.align		4
.L_45:
        /*0068*/ 	.byte	0x04, 0x17
        /*006a*/ 	.short	(.L_47 - .L_46)
.L_46:
        /*006c*/ 	.word	0x00000000
        /*0070*/ 	.short	0x0000
        /*0072*/ 	.short	0x0000
        /*0074*/ 	.byte	0x00, 0xf5, 0x21, 0x00


	//----- nvinfo : EIATTR_SPARSE_MMA_MASK
	.align		4
.L_47:
        /*0078*/ 	.byte	0x03, 0x50
        /*007a*/ 	.short	0x0000


	//----- nvinfo : EIATTR_MAXREG_COUNT
	.align		4
        /*007c*/ 	.byte	0x03, 0x1b
        /*007e*/ 	.short	0x00ff


	//----- nvinfo : EIATTR_MERCURY_ISA_VERSION
	.align		4
        /*0080*/ 	.byte	0x03, 0x5f
        /*0082*/ 	.short	0x0101


	//----- nvinfo : EIATTR_VRC_CTA_INIT_COUNT
	.align		4
        /*0084*/ 	.byte	0x02, 0x4a
	.zero		1
	.zero		1


	//----- nvinfo : EIATTR_EXIT_INSTR_OFFSETS
	.align		4
        /*0088*/ 	.byte	0x04, 0x1c
        /*008a*/ 	.short	(.L_49 - .L_48)


	//   ....[0]....
.L_48:
        /*008c*/ 	.word	0x00000240


	//   ....[1]....
        /*0090*/ 	.word	0x00000a70


	//----- nvinfo : EIATTR_CRS_STACK_SIZE
	.align		4
.L_49:
        /*0094*/ 	.byte	0x04, 0x1e
        /*0096*/ 	.short	(.L_51 - .L_50)
.L_50:
        /*0098*/ 	.word	0x00000000


	//----- nvinfo : EIATTR_CBANK_PARAM_SIZE
	.align		4
.L_51:
        /*009c*/ 	.byte	0x03, 0x19
        /*009e*/ 	.short	0x0028


	//----- nvinfo : EIATTR_PARAM_CBANK
	.align		4
        /*00a0*/ 	.byte	0x04, 0x0a
        /*00a2*/ 	.short	(.L_53 - .L_52)
	.align		4
.L_52:
        /*00a4*/ 	.word	index@(.nv.constant0._Z27interpolate_bilinear_kernelPKfiiiPfii)
        /*00a8*/ 	.short	0x0380
        /*00aa*/ 	.short	0x0028


	//----- nvinfo : EIATTR_SW_WAR
	.align		4
.L_53:
        /*00ac*/ 	.byte	0x04, 0x36
        /*00ae*/ 	.short	(.L_55 - .L_54)
.L_54:
        /*00b0*/ 	.word	0x00000008
.L_55:


//--------------------- .nv.info._Z31interpolate_2x2_bilinear_kernelPKfiiiPfii --------------------------
	.section	.nv.info._Z31interpolate_2x2_bilinear_kernelPKfiiiPfii,"",@"SHT_CUDA_INFO"
	.sectionflags	@""
	.align	4


	//----- nvinfo : EIATTR_CUDA_API_VERSION
	.align		4
        /*0000*/ 	.byte	0x04, 0x37
        /*0002*/ 	.short	(.L_57 - .L_56)
.L_56:
        /*0004*/ 	.word	0x00000082


	//----- nvinfo : EIATTR_KPARAM_INFO
	.align		4
.L_57:
        /*0008*/ 	.byte	0x04, 0x17
        /*000a*/ 	.short	(.L_59 - .L_58)
.L_58:
        /*000c*/ 	.word	0x00000000
        /*0010*/ 	.short	0x0006
        /*0012*/ 	.short	0x0024
        /*0014*/ 	.byte	0x00, 0xf0, 0x11, 0x00


	//----- nvinfo : EIATTR_KPARAM_INFO
	.align		4
.L_59:
        /*0018*/ 	.byte	0x04, 0x17
        /*001a*/ 	.short	(.L_61 - .L_60)
.L_60:
        /*001c*/ 	.word	0x00000000
        /*0020*/ 	.short	0x0005
        /*0022*/ 	.short	0x0020
        /*0024*/ 	.byte	0x00, 0xf0, 0x11, 0x00


	//----- nvinfo : EIATTR_KPARAM_INFO
	.align		4
.L_61:
        /*0028*/ 	.byte	0x04, 0x17
        /*002a*/ 	.short	(.L_63 - .L_62)
.L_62:
        /*002c*/ 	.word	0x00000000
        /*0030*/ 	.short	0x0004
        /*0032*/ 	.short	0x0018
        /*0034*/ 	.byte	0x00, 0xf5, 0x21, 0x00


	//----- nvinfo : EIATTR_KPARAM_INFO
	.align		4
.L_63:
        /*0038*/ 	.byte	0x04, 0x17
        /*003a*/ 	.short	(.L_65 - .L_64)
.L_64:
        /*003c*/ 	.word	0x00000000
        /*0040*/ 	.short	0x0003
        /*0042*/ 	.short	0x0010
        /*0044*/ 	.byte	0x00, 0xf0, 0x11, 0x00


	//----- nvinfo : EIATTR_KPARAM_INFO
	.align		4
.L_65:
        /*0048*/ 	.byte	0x04, 0x17
        /*004a*/ 	.short	(.L_67 - .L_66)
.L_66:
        /*004c*/ 	.word	0x00000000
        /*0050*/ 	.short	0x0002
        /*0052*/ 	.short	0x000c
        /*0054*/ 	.byte	0x00, 0xf0, 0x11, 0x00


	//----- nvinfo : EIATTR_KPARAM_INFO
	.align		4
.L_67:
        /*0058*/ 	.byte	0x04, 0x17
        /*005a*/ 	.short	(.L_69 - .L_68)
.L_68:
        /*005c*/ 	.word	0x00000000
        /*0060*/ 	.short	0x0001
        /*0062*/ 	.short	0x0008
        /*0064*/ 	.byte	0x00, 0xf0, 0x11, 0x00


	//----- nvinfo : EIATTR_KPARAM_INFO
	.align		4
.L_69:
        /*0068*/ 	.byte	0x04, 0x17
        /*006a*/ 	.short	(.L_71 - .L_70)
.L_70:
        /*006c*/ 	.word	0x00000000
        /*0070*/ 	.short	0x0000
        /*0072*/ 	.short	0x0000
        /*0074*/ 	.byte	0x00, 0xf5, 0x21, 0x00


	//----- nvinfo : EIATTR_SPARSE_MMA_MASK
	.align		4
.L_71:
        /*0078*/ 	.byte	0x03, 0x50
        /*007a*/ 	.short	0x0000


	//----- nvinfo : EIATTR_MAXREG_COUNT
	.align		4
        /*007c*/ 	.byte	0x03, 0x1b
        /*007e*/ 	.short	0x00ff


	//----- nvinfo : EIATTR_MERCURY_ISA_VERSION
	.align		4
        /*0080*/ 	.byte	0x03, 0x5f
        /*0082*/ 	.short	0x0101


	//----- nvinfo : EIATTR_VRC_CTA_INIT_COUNT
	.align		4
        /*0084*/ 	.byte	0x02, 0x4a
	.zero		1
	.zero		1


	//----- nvinfo : EIATTR_EXIT_INSTR_OFFSETS
	.align		4
        /*0088*/ 	.byte	0x04, 0x1c
        /*008a*/ 	.short	(.L_73 - .L_72)


	//   ....[0]....
.L_72:
        /*008c*/ 	.word	0x00000240


	//   ....[1]....
        /*0090*/ 	.word	0x00000a10


	//----- nvinfo : EIATTR_CRS_STACK_SIZE
	.align		4
.L_73:
        /*0094*/ 	.byte	0x04, 0x1e
        /*0096*/ 	.short	(.L_75 - .L_74)
.L_74:
        /*0098*/ 	.word	0x00000000


	//----- nvinfo : EIATTR_CBANK_PARAM_SIZE
	.align		4
.L_75:
        /*009c*/ 	.byte	0x03, 0x19
        /*009e*/ 	.short	0x0028


	//----- nvinfo : EIATTR_PARAM_CBANK
	.align		4
        /*00a0*/ 	.byte	0x04, 0x0a
        /*00a2*/ 	.short	(.L_77 - .L_76)
	.align		4
.L_76:
        /*00a4*/ 	.word	index@(.nv.constant0._Z31interpolate_2x2_bilinear_kernelPKfiiiPfii)
        /*00a8*/ 	.short	0x0380
        /*00aa*/ 	.short	0x0028


	//----- nvinfo : EIATTR_SW_WAR
	.align		4
.L_77:
        /*00ac*/ 	.byte	0x04, 0x36
        /*00ae*/ 	.short	(.L_79 - .L_78)
.L_78:
        /*00b0*/ 	.word	0x00000008
.L_79:


//--------------------- .nv.info._Z17catmullrom_kernelPKfiiiPfii --------------------------
	.section	.nv.info._Z17catmullrom_kernelPKfiiiPfii,"",@"SHT_CUDA_INFO"
	.sectionflags	@""
	.align	4


	//----- nvinfo : EIATTR_CUDA_API_VERSION
	.align		4
        /*0000*/ 	.byte	0x04, 0x37
        /*0002*/ 	.short	(.L_81 - .L_80)
.L_80:
        /*0004*/ 	.word	0x00000082


	//----- nvinfo : EIATTR_KPARAM_INFO
	.align		4
.L_81:
        /*0008*/ 	.byte	0x04, 0x17
        /*000a*/ 	.short	(.L_83 - .L_82)
.L_82:
        /*000c*/ 	.word	0x00000000
        /*0010*/ 	.short	0x0006
        /*0012*/ 	.short	0x0024
        /*0014*/ 	.byte	0x00, 0xf0, 0x11, 0x00


	//----- nvinfo : EIATTR_KPARAM_INFO
	.align		4
.L_83:
        /*0018*/ 	.byte	0x04, 0x17
        /*001a*/ 	.short	(.L_85 - .L_84)
.L_84:
        /*001c*/ 	.word	0x00000000
        /*0020*/ 	.short	0x0005
        /*0022*/ 	.short	0x0020
        /*0024*/ 	.byte	0x00, 0xf0, 0x11, 0x00


	//----- nvinfo : EIATTR_KPARAM_INFO
	.align		4
.L_85:
        /*0028*/ 	.byte	0x04, 0x17
        /*002a*/ 	.short	(.L_87 - .L_86)
.L_86:
        /*002c*/ 	.word	0x00000000
        /*0030*/ 	.short	0x0004
        /*0032*/ 	.short	0x0018
        /*0034*/ 	.byte	0x00, 0xf5, 0x21, 0x00


	//----- nvinfo : EIATTR_KPARAM_INFO
	.align		4
.L_87:
        /*0038*/ 	.byte	0x04, 0x17
        /*003a*/ 	.short	(.L_89 - .L_88)
.L_88:
        /*003c*/ 	.word	0x00000000
        /*0040*/ 	.short	0x0003
        /*0042*/ 	.short	0x0010
        /*0044*/ 	.byte	0x00, 0xf0, 0x11, 0x00


	//----- nvinfo : EIATTR_KPARAM_INFO
	.align		4
.L_89:
        /*0048*/ 	.byte	0x04, 0x17
        /*004a*/ 	.short	(.L_91 - .L_90)
.L_90:
        /*004c*/ 	.word	0x00000000
        /*0050*/ 	.short	0x0002
        /*0052*/ 	.short	0x000c
        /*0054*/ 	.byte	0x00, 0xf0, 0x11, 0x00


	//----- nvinfo : EIATTR_KPARAM_INFO
	.align		4
.L_91:
        /*0058*/ 	.byte	0x04, 0x17
        /*005a*/ 	.short	(.L_93 - .L_92)
.L_92:
        /*005c*/ 	.word	0x00000000
        /*0060*/ 	.short	0x0001
        /*0062*/ 	.short	0x0008
        /*0064*/ 	.byte	0x00, 0xf0, 0x11, 0x00


	//----- nvinfo : EIATTR_KPARAM_INFO
	.align		4
.L_93:
        /*0068*/ 	.byte	0x04, 0x17
        /*006a*/ 	.short	(.L_95 - .L_94)
.L_94:
        /*006c*/ 	.word	0x00000000
        /*0070*/ 	.short	0x0000
        /*0072*/ 	.short	0x0000
        /*0074*/ 	.byte	0x00, 0xf5, 0x21, 0x00


	//----- nvinfo : EIATTR_SPARSE_MMA_MASK
	.align		4
.L_95:
        /*0078*/ 	.byte	0x03, 0x50
        /*007a*/ 	.short	0x0000


	//----- nvinfo : EIATTR_MAXREG_COUNT
	.align		4
        /*007c*/ 	.byte	0x03, 0x1b
        /*007e*/ 	.short	0x00ff


	//----- nvinfo : EIATTR_MERCURY_ISA_VERSION
	.align		4
        /*0080*/ 	.byte	0x03, 0x5f
        /*0082*/ 	.short	0x0101


	//----- nvinfo : EIATTR_VRC_CTA_INIT_COUNT
	.align		4
        /*0084*/ 	.byte	0x02, 0x4a
	.zero		1
	.zero		1


	//----- nvinfo : EIATTR_EXIT_INSTR_OFFSETS
	.align		4
        /*0088*/ 	.byte	0x04, 0x1c
        /*008a*/ 	.short	(.L_97 - .L_96)


	//   ....[0]....
.L_96:
        /*008c*/ 	.word	0x00000240


	//   ....[1]....
        /*0090*/ 	.word	0x00000f90


	//----- nvinfo : EIATTR_CRS_STACK_SIZE
	.align		4
.L_97:
        /*0094*/ 	.byte	0x04, 0x1e
        /*0096*/ 	.short	(.L_99 - .L_98)
.L_98:
        /*0098*/ 	.word	0x00000000


	//----- nvinfo : EIATTR_CBANK_PARAM_SIZE
	.align		4
.L_99:
        /*009c*/ 	.byte	0x03, 0x19
        /*009e*/ 	.short	0x0028


	//----- nvinfo : EIATTR_PARAM_CBANK
	.align		4
        /*00a0*/ 	.byte	0x04, 0x0a
        /*00a2*/ 	.short	(.L_101 - .L_100)
	.align		4
.L_100:
        /*00a4*/ 	.word	index@(.nv.constant0._Z17catmullrom_kernelPKfiiiPfii)
        /*00a8*/ 	.short	0x0380
        /*00aa*/ 	.short	0x0028


	//----- nvinfo : EIATTR_SW_WAR
	.align		4
.L_101:
        /*00ac*/ 	.byte	0x04, 0x36
        /*00ae*/ 	.short	(.L_103 - .L_102)
.L_102:
        /*00b0*/ 	.word	0x00000008
.L_103:


//--------------------- .nv.info._Z26interpolate_bicubic_kernelPKfiiiPfii --------------------------
	.section	.nv.info._Z26interpolate_bicubic_kernelPKfiiiPfii,"",@"SHT_CUDA_INFO"
	.sectionflags	@""
	.align	4


	//----- nvinfo : EIATTR_CUDA_API_VERSION
	.align		4
        /*0000*/ 	.byte	0x04, 0x37
        /*0002*/ 	.short	(.L_105 - .L_104)
.L_104:
        /*0004*/ 	.word	0x00000082


	//----- nvinfo : EIATTR_KPARAM_INFO
	.align		4
.L_105:
        /*0008*/ 	.byte	0x04, 0x17
        /*000a*/ 	.short	(.L_107 - .L_106)
.L_106:
        /*000c*/ 	.word	0x00000000
        /*0010*/ 	.short	0x0006
        /*0012*/ 	.short	0x0024
        /*0014*/ 	.byte	0x00, 0xf0, 0x11, 0x00


	//----- nvinfo : EIATTR_KPARAM_INFO
	.align		4
.L_107:
        /*0018*/ 	.byte	0x04, 0x17
        /*001a*/ 	.short	(.L_109 - .L_108)
.L_108:
        /*001c*/ 	.word	0x00000000
        /*0020*/ 	.short	0x0005
        /*0022*/ 	.short	0x0020
        /*0024*/ 	.byte	0x00, 0xf0, 0x11, 0x00


	//----- nvinfo : EIATTR_KPARAM_INFO
	.align		4
.L_109:
        /*0028*/ 	.byte	0x04, 0x17
        /*002a*/ 	.short	(.L_111 - .L_110)
.L_110:
        /*002c*/ 	.word	0x00000000
        /*0030*/ 	.short	0x0004
        /*0032*/ 	.short	0x0018
        /*0034*/ 	.byte	0x00, 0xf5, 0x21, 0x00


	//----- nvinfo : EIATTR_KPARAM_INFO
	.align		4
.L_111:
        /*0038*/ 	.byte	0x04, 0x17
        /*003a*/ 	.short	(.L_113 - .L_112)
.L_112:
        /*003c*/ 	.word	0x00000000
        /*0040*/ 	.short	0x0003
        /*0042*/ 	.short	0x0010
        /*0044*/ 	.byte	0x00, 0xf0, 0x11, 0x00


	//----- nvinfo : EIATTR_KPARAM_INFO
	.align		4
.L_113:
        /*0048*/ 	.byte	0x04, 0x17
        /*004a*/ 	.short	(.L_115 - .L_114)
.L_114:
        /*004c*/ 	.word	0x00000000
        /*0050*/ 	.short	0x0002
        /*0052*/ 	.short	0x000c
        /*0054*/ 	.byte	0x00, 0xf0, 0x11, 0x00


	//----- nvinfo : EIATTR_KPARAM_INFO
	.align		4
.L_115:
        /*0058*/ 	.byte	0x04, 0x17
        /*005a*/ 	.short	(.L_117 - .L_116)
.L_116:
        /*005c*/ 	.word	0x00000000
        /*0060*/ 	.short	0x0001
        /*0062*/ 	.short	0x0008
        /*0064*/ 	.byte	0x00, 0xf0, 0x11, 0x00


	//----- nvinfo : EIATTR_KPARAM_INFO
	.align		4
.L_117:
        /*0068*/ 	.byte	0x04, 0x17
        /*006a*/ 	.short	(.L_119 - .L_118)
.L_118:
        /*006c*/ 	.word	0x00000000
        /*0070*/ 	.short	0x0000
        /*0072*/ 	.short	0x0000
        /*0074*/ 	.byte	0x00, 0xf5, 0x21, 0x00


	//----- nvinfo : EIATTR_SPARSE_MMA_MASK
	.align		4
.L_119:
        /*0078*/ 	.byte	0x03, 0x50
        /*007a*/ 	.short	0x0000


	//----- nvinfo : EIATTR_MAXREG_COUNT
	.align		4
        /*007c*/ 	.byte	0x03, 0x1b
        /*007e*/ 	.short	0x00ff


	//----- nvinfo : EIATTR_MERCURY_ISA_VERSION
	.align		4
        /*0080*/ 	.byte	0x03, 0x5f
        /*0082*/ 	.short	0x0101


	//----- nvinfo : EIATTR_VRC_CTA_INIT_COUNT
	.align		4
        /*0084*/ 	.byte	0x02, 0x4a
	.zero		1
	.zero		1


	//----- nvinfo : EIATTR_EXIT_INSTR_OFFSETS
	.align		4
        /*0088*/ 	.byte	0x04, 0x1c
        /*008a*/ 	.short	(.L_121 - .L_120)


	//   ....[0]....
.L_120:
        /*008c*/ 	.word	0x00000240


	//   ....[1]....
        /*0090*/ 	.word	0x00000fd0


	//----- nvinfo : EIATTR_CRS_STACK_SIZE
	.align		4
.L_121:
        /*0094*/ 	.byte	0x04, 0x1e
        /*0096*/ 	.short	(.L_123 - .L_122)
.L_122:
        /*0098*/ 	.word	0x00000000


	//----- nvinfo : EIATTR_CBANK_PARAM_SIZE
	.align		4
.L_123:
        /*009c*/ 	.byte	0x03, 0x19
        /*009e*/ 	.short	0x0028


	//----- nvinfo : EIATTR_PARAM_CBANK
	.align		4
        /*00a0*/ 	.byte	0x04, 0x0a
        /*00a2*/ 	.short	(.L_125 - .L_124)
	.align		4
.L_124:
        /*00a4*/ 	.word	index@(.nv.constant0._Z26interpolate_bicubic_kernelPKfiiiPfii)
        /*00a8*/ 	.short	0x0380
        /*00aa*/ 	.short	0x0028


	//----- nvinfo : EIATTR_SW_WAR
	.align		4
.L_125:
        /*00ac*/ 	.byte	0x04, 0x36
        /*00ae*/ 	.short	(.L_127 - .L_126)
.L_126:
        /*00b0*/ 	.word	0x00000008
.L_127:


//--------------------- .nv.callgraph             --------------------------
	.section	.nv.callgraph,"",@"SHT_CUDA_CALLGRAPH"
	.align	4
	.sectionentsize	8
	.align		4
        /*0000*/ 	.word	0x00000000
	.align		4
        /*0004*/ 	.word	0xffffffff
	.align		4
        /*0008*/ 	.word	0x00000000
	.align		4
        /*000c*/ 	.word	0xfffffffe
	.align		4
        /*0010*/ 	.word	0x00000000
	.align		4
        /*0014*/ 	.word	0xfffffffd
	.align		4
        /*0018*/ 	.word	0x00000000
	.align		4
        /*001c*/ 	.word	0xfffffffc


//--------------------- .text._Z27interpolate_bilinear_kernelPKfiiiPfii --------------------------
	.section	.text._Z27interpolate_bilinear_kernelPKfiiiPfii,"ax",@progbits
	.align	128
        .global         _Z27interpolate_bilinear_kernelPKfiiiPfii
        .type           _Z27interpolate_bilinear_kernelPKfiiiPfii,@function
        .size           _Z27interpolate_bilinear_kernelPKfiiiPfii,(.L_x_64 - _Z27interpolate_bilinear_kernelPKfiiiPfii)
        .other          _Z27interpolate_bilinear_kernelPKfiiiPfii,@"STO_CUDA_ENTRY STV_DEFAULT"
_Z27interpolate_bilinear_kernelPKfiiiPfii:
.text._Z27interpolate_bilinear_kernelPKfiiiPfii:
[----:B------:R-:W-:Y:S08]  /*0000*/  LDC R1, c[0x0][0x37c] ;  /* 0x0000df00ff017b82 */ /* 0x000ff00000000800 */
[----:B------:R-:W0:Y:S01]  /*0010*/  LDC.64 R6, c[0x0][0x3a0] ;  /* 0x0000e800ff067b82 */ /* 0x000e220000000a00 */
[----:B------:R-:W1:Y:S07]  /*0020*/  S2R R3, SR_TID.X ;  /* 0x0000000000037919 */ /* 0x000e6e0000002100 */
[----:B------:R-:W1:Y:S08]  /*0030*/  S2UR UR4, SR_CTAID.X ;  /* 0x00000000000479c3 */ /* 0x000e700000002500 */
[----:B------:R-:W1:Y:S01]  /*0040*/  LDC R2, c[0x0][0x360] ;  /* 0x0000d800ff027b82 */ /* 0x000e620000000800 */
[----:B0-----:R-:W-:-:S05]  /*0050*/  IMAD R8, R7, R6, RZ ;  /* 0x0000000607087224 */ /* 0x001fca00078e02ff */
[----:B------:R-:W-:-:S04]  /*0060*/  IABS R9, R8 ;  /* 0x0000000800097213 */ /* 0x000fc80000000000 */
[----:B------:R-:W0:Y:S01]  /*0070*/  I2F.RP R0, R9 ;  /* 0x0000000900007306 */ /* 0x000e220000209400 */
[----:B-1----:R-:W-:Y:S01]  /*0080*/  IMAD R3, R2, UR4, R3 ;  /* 0x0000000402037c24 */ /* 0x002fe2000f8e0203 */
[----:B------:R-:W1:Y:S06]  /*0090*/  LDCU UR4, c[0x0][0x390] ;  /* 0x00007200ff0477ac */ /* 0x000e6c0008000800 */
[----:B0-----:R-:W0:Y:S02]  /*00a0*/  MUFU.RCP R0, R0 ;  /* 0x0000000000007308 */ /* 0x001e240000001000 */
[----:B0-----:R-:W-:Y:S01]  /*00b0*/  VIADD R4, R0, 0xffffffe ;  /* 0x0ffffffe00047836 */ /* 0x001fe20000000000 */
[----:B------:R-:W-:-:S05]  /*00c0*/  IABS R0, R3 ;  /* 0x0000000300007213 */ /* 0x000fca0000000000 */
[----:B------:R0:W2:Y:S02]  /*00d0*/  F2I.FTZ.U32.TRUNC.NTZ R5, R4 ;  /* 0x0000000400057305 */ /* 0x0000a4000021f000 */
[----:B0-----:R-:W-:Y:S02]  /*00e0*/  IMAD.MOV.U32 R4, RZ, RZ, RZ ;  /* 0x000000ffff047224 */ /* 0x001fe400078e00ff */
[----:B--2---:R-:W-:-:S04]  /*00f0*/  IMAD.MOV R10, RZ, RZ, -R5 ;  /* 0x000000ffff0a7224 */ /* 0x004fc800078e0a05 */
[----:B------:R-:W-:-:S04]  /*0100*/  IMAD.MOV.U32 R2, RZ, RZ, R10 ;  /* 0x000000ffff027224 */ /* 0x000fc800078e000a */
[----:B------:R-:W-:Y:S01]  /*0110*/  IMAD R11, R2, R9, RZ ;  /* 0x00000009020b7224 */ /* 0x000fe200078e02ff */
[----:B------:R-:W-:-:S03]  /*0120*/  IABS R2, R8 ;  /* 0x0000000800027213 */ /* 0x000fc60000000000 */
[----:B------:R-:W-:Y:S01]  /*0130*/  IMAD.HI.U32 R5, R5, R11, R4 ;  /* 0x0000000b05057227 */ /* 0x000fe200078e0004 */
[----:B------:R-:W-:-:S05]  /*0140*/  IADD3 R11, PT, PT, RZ, -R2, RZ ;  /* 0x80000002ff0b7210 */ /* 0x000fca0007ffe0ff */
[----:B------:R-:W-:-:S04]  /*0150*/  IMAD.HI.U32 R2, R5, R0, RZ ;  /* 0x0000000005027227 */ /* 0x000fc800078e00ff */
[----:B------:R-:W-:-:S05]  /*0160*/  IMAD R4, R2, R11, R0 ;  /* 0x0000000b02047224 */ /* 0x000fca00078e0200 */
[----:B------:R-:W-:-:S13]  /*0170*/  ISETP.GT.U32.AND P2, PT, R9, R4, PT ;  /* 0x000000040900720c */ /* 0x000fda0003f44070 */
[----:B------:R-:W-:Y:S02]  /*0180*/  @!P2 IMAD.IADD R4, R4, 0x1, -R9 ;  /* 0x000000010404a824 */ /* 0x000fe400078e0a09 */
[----:B------:R-:W-:Y:S01]  /*0190*/  @!P2 VIADD R2, R2, 0x1 ;  /* 0x000000010202a836 */ /* 0x000fe20000000000 */
[----:B------:R-:W-:Y:S02]  /*01a0*/  ISETP.NE.AND P2, PT, R8, RZ, PT ;  /* 0x000000ff0800720c */ /* 0x000fe40003f45270 */
[----:B------:R-:W-:Y:S02]  /*01b0*/  ISETP.GE.U32.AND P0, PT, R4, R9, PT ;  /* 0x000000090400720c */ /* 0x000fe40003f06070 */
[----:B------:R-:W-:-:S04]  /*01c0*/  LOP3.LUT R4, R3, R8, RZ, 0x3c, !PT ;  /* 0x0000000803047212 */ /* 0x000fc800078e3cff */
[----:B------:R-:W-:Y:S02]  /*01d0*/  ISETP.GE.AND P1, PT, R4, RZ, PT ;  /* 0x000000ff0400720c */ /* 0x000fe40003f26270 */
[----:B------:R-:W-:-:S05]  /*01e0*/  LOP3.LUT R4, R7, R6, RZ, 0xfc, !PT ;  /* 0x0000000607047212 */ /* 0x000fca00078efcff */
[----:B------:R-:W-:-:S06]  /*01f0*/  @P0 VIADD R2, R2, 0x1 ;  /* 0x0000000102020836 */ /* 0x000fcc0000000000 */
[----:B------:R-:W-:Y:S02]  /*0200*/  @!P1 IADD3 R2, PT, PT, -R2, RZ, RZ ;  /* 0x000000ff02029210 */ /* 0x000fe40007ffe1ff */
[----:B------:R-:W-:-:S04]  /*0210*/  @!P2 LOP3.LUT R2, RZ, R8, RZ, 0x33, !PT ;  /* 0x00000008ff02a212 */ /* 0x000fc800078e33ff */
[----:B-1----:R-:W-:-:S04]  /*0220*/  ISETP.GE.AND P0, PT, R2, UR4, PT ;  /* 0x0000000402007c0c */ /* 0x002fc8000bf06270 */
[----:B------:R-:W-:-:S13]  /*0230*/  ISETP.LT.OR P0, PT, R4, RZ, P0 ;  /* 0x000000ff0400720c */ /* 0x000fda0000701670 */
[----:B------:R-:W-:Y:S05]  /*0240*/  @P0 EXIT ;  /* 0x000000000000094d */ /* 0x000fea0003800000 */
[----:B------:R-:W-:Y:S01]  /*0250*/  IABS R11, R6 ;  /* 0x00000006000b7213 */ /* 0x000fe20000000000 */
[----:B------:R-:W-:Y:S03]  /*0260*/  BSSY.RECONVERGENT B0, `(.L_x_0) ;  /* 0x000003e000007945 */ /* 0x000fe60003800200 */
[----:B------:R-:W0:Y:S08]  /*0270*/  I2F.RP R8, R11 ;  /* 0x0000000b00087306 */ /* 0x000e300000209400 */
[----:B0-----:R-:W0:Y:S02]  /*0280*/  MUFU.RCP R8, R8 ;  /* 0x0000000800087308 */ /* 0x001e240000001000 */
[----:B0-----:R-:W-:-:S06]  /*0290*/  VIADD R4, R8, 0xffffffe ;  /* 0x0ffffffe08047836 */ /* 0x001fcc0000000000 */
[----:B------:R0:W1:Y:S02]  /*02a0*/  F2I.FTZ.U32.TRUNC.NTZ R5, R4 ;  /* 0x0000000400057305 */ /* 0x000064000021f000 */
[----:B0-----:R-:W-:Y:S02]  /*02b0*/  IMAD.MOV.U32 R4, RZ, RZ, RZ ;  /* 0x000000ffff047224 */ /* 0x001fe400078e00ff */
[----:B-1----:R-:W-:-:S04]  /*02c0*/  IMAD.MOV R10, RZ, RZ, -R5 ;  /* 0x000000ffff0a7224 */ /* 0x002fc800078e0a05 */
[----:B------:R-:W-:Y:S01]  /*02d0*/  IMAD R9, R10, R11, RZ ;  /* 0x0000000b0a097224 */ /* 0x000fe200078e02ff */
[----:B------:R-:W-:-:S03]  /*02e0*/  IABS R10, R7 ;  /* 0x00000007000a7213 */ /* 0x000fc60000000000 */
[----:B------:R-:W-:Y:S01]  /*02f0*/  IMAD.HI.U32 R9, R5, R9, R4 ;  /* 0x0000000905097227 */ /* 0x000fe200078e0004 */
[----:B------:R-:W-:-:S04]  /*0300*/  MOV R5, R10 ;  /* 0x0000000a00057202 */ /* 0x000fc80000000f00 */
[----:B------:R-:W0:Y:S01]  /*0310*/  I2F.RP R10, R5 ;  /* 0x00000005000a7306 */ /* 0x000e220000209400 */
[----:B------:R-:W-:-:S04]  /*0320*/  IMAD.HI.U32 R8, R9, R0, RZ ;  /* 0x0000000009087227 */ /* 0x000fc800078e00ff */
[----:B------:R-:W-:-:S04]  /*0330*/  IMAD.MOV R9, RZ, RZ, -R8 ;  /* 0x000000ffff097224 */ /* 0x000fc800078e0a08 */
[----:B------:R-:W-:-:S05]  /*0340*/  IMAD R0, R11, R9, R0 ;  /* 0x000000090b007224 */ /* 0x000fca00078e0200 */
[----:B------:R-:W-:Y:S01]  /*0350*/  ISETP.GT.U32.AND P2, PT, R11, R0, PT ;  /* 0x000000000b00720c */ /* 0x000fe20003f44070 */
[----:B0-----:R-:W0:-:S12]  /*0360*/  MUFU.RCP R10, R10 ;  /* 0x0000000a000a7308 */ /* 0x001e180000001000 */
[----:B------:R-:W-:Y:S01]  /*0370*/  @!P2 IMAD.IADD R0, R0, 0x1, -R11 ;  /* 0x000000010000a824 */ /* 0x000fe200078e0a0b */
[----:B------:R-:W-:Y:S02]  /*0380*/  @!P2 IADD3 R8, PT, PT, R8, 0x1, RZ ;  /* 0x000000010808a810 */ /* 0x000fe40007ffe0ff */
[----:B------:R-:W-:Y:S01]  /*0390*/  ISETP.NE.AND P2, PT, R6, RZ, PT ;  /* 0x000000ff0600720c */ /* 0x000fe20003f45270 */
[----:B0-----:R-:W-:Y:S01]  /*03a0*/  VIADD R9, R10, 0xffffffe ;  /* 0x0ffffffe0a097836 */ /* 0x001fe20000000000 */
[----:B------:R-:W-:Y:S02]  /*03b0*/  ISETP.GE.U32.AND P0, PT, R0, R11, PT ;  /* 0x0000000b0000720c */ /* 0x000fe40003f06070 */
[----:B------:R-:W-:-:S03]  /*03c0*/  LOP3.LUT R0, R3, R6, RZ, 0x3c, !PT ;  /* 0x0000000603007212 */ /* 0x000fc600078e3cff */
[----:B------:R-:W0:Y:S01]  /*03d0*/  F2I.FTZ.U32.TRUNC.NTZ R9, R9 ;  /* 0x0000000900097305 */ /* 0x000e22000021f000 */
[----:B------:R-:W-:-:S07]  /*03e0*/  ISETP.GE.AND P1, PT, R0, RZ, PT ;  /* 0x000000ff0000720c */ /* 0x000fce0003f26270 */
[----:B------:R-:W-:-:S04]  /*03f0*/  @P0 VIADD R8, R8, 0x1 ;  /* 0x0000000108080836 */ /* 0x000fc80000000000 */
[----:B------:R-:W-:Y:S02]  /*0400*/  IMAD.MOV.U32 R0, RZ, RZ, R8 ;  /* 0x000000ffff007224 */ /* 0x000fe400078e0008 */
[----:B------:R-:W-:Y:S02]  /*0410*/  IMAD.MOV.U32 R8, RZ, RZ, RZ ;  /* 0x000000ffff087224 */ /* 0x000fe400078e00ff */
[--C-:B0-----:R-:W-:Y:S01]  /*0420*/  IMAD.MOV R4, RZ, RZ, -R9.reuse ;  /* 0x000000ffff047224 */ /* 0x101fe200078e0a09 */
[----:B------:R-:W-:Y:S02]  /*0430*/  @!P1 IADD3 R0, PT, PT, -R0, RZ, RZ ;  /* 0x000000ff00009210 */ /* 0x000fe40007ffe1ff */
[----:B------:R-:W-:Y:S01]  /*0440*/  @!P2 LOP3.LUT R0, RZ, R6, RZ, 0x33, !PT ;  /* 0x00000006ff00a212 */ /* 0x000fe200078e33ff */
[----:B------:R-:W-:Y:S01]  /*0450*/  IMAD R11, R4, R5, RZ ;  /* 0x00000005040b7224 */ /* 0x000fe200078e02ff */
[----:B------:R-:W-:Y:S02]  /*0460*/  ISETP.NE.AND P1, PT, R7, RZ, PT ;  /* 0x000000ff0700720c */ /* 0x000fe40003f25270 */
[----:B------:R-:W-:Y:S01]  /*0470*/  IABS R4, R0 ;  /* 0x0000000000047213 */ /* 0x000fe20000000000 */
[----:B------:R-:W-:Y:S01]  /*0480*/  IMAD.HI.U32 R8, R9, R11, R8 ;  /* 0x0000000b09087227 */ /* 0x000fe200078e0008 */
[----:B------:R-:W-:-:S04]  /*0490*/  I2FP.F32.S32 R9, R6 ;  /* 0x0000000600097245 */ /* 0x000fc80000201400 */
[----:B------:R-:W0:Y:S01]  /*04a0*/  MUFU.RCP R10, R9 ;  /* 0x00000009000a7308 */ /* 0x000e220000001000 */
[----:B------:R-:W-:-:S04]  /*04b0*/  IMAD.HI.U32 R8, R8, R4, RZ ;  /* 0x0000000408087227 */ /* 0x000fc800078e00ff */
[----:B------:R-:W-:-:S04]  /*04c0*/  IMAD.MOV R8, RZ, RZ, -R8 ;  /* 0x000000ffff087224 */ /* 0x000fc800078e0a08 */
[----:B------:R-:W-:Y:S01]  /*04d0*/  IMAD R8, R5, R8, R4 ;  /* 0x0000000805087224 */ /* 0x000fe200078e0204 */
[----:B------:R-:W-:-:S04]  /*04e0*/  IADD3 R4, PT, PT, -R0, RZ, RZ ;  /* 0x000000ff00047210 */ /* 0x000fc80007ffe1ff */
[----:B------:R-:W-:Y:S01]  /*04f0*/  ISETP.GT.U32.AND P0, PT, R5, R8, PT ;  /* 0x000000080500720c */ /* 0x000fe20003f04070 */
[----:B------:R-:W-:Y:S02]  /*0500*/  IMAD R4, R6, R4, R3 ;  /* 0x0000000406047224 */ /* 0x000fe400078e0203 */
[----:B0-----:R-:W-:-:S04]  /*0510*/  FFMA R11, -R9, R10, 1 ;  /* 0x3f800000090b7423 */ /* 0x001fc8000000010a */
[----:B------:R-:W-:-:S06]  /*0520*/  FFMA R11, R10, R11, R10 ;  /* 0x0000000b0a0b7223 */ /* 0x000fcc000000000a */
[----:B------:R-:W-:Y:S01]  /*0530*/  @!P0 IMAD.IADD R8, R8, 0x1, -R5 ;  /* 0x0000000108088824 */ /* 0x000fe200078e0a05 */
[----:B------:R-:W-:Y:S02]  /*0540*/  ISETP.GE.AND P0, PT, R0, RZ, PT ;  /* 0x000000ff0000720c */ /* 0x000fe40003f06270 */
[----:B------:R-:W-:Y:S02]  /*0550*/  I2FP.F32.S32 R0, R4 ;  /* 0x0000000400007245 */ /* 0x000fe40000201400 */
[----:B------:R-:W-:-:S03]  /*0560*/  ISETP.GT.U32.AND P2, PT, R5, R8, PT ;  /* 0x000000080500720c */ /* 0x000fc60003f44070 */
[----:B------:R-:W-:-:S10]  /*0570*/  FFMA R6, R0, R11, RZ ;  /* 0x0000000b00067223 */ /* 0x000fd400000000ff */
[----:B------:R-:W-:Y:S01]  /*0580*/  @!P2 IMAD.IADD R8, R8, 0x1, -R5 ;  /* 0x000000010808a824 */ /* 0x000fe200078e0a05 */
[----:B------:R-:W0:Y:S03]  /*0590*/  FCHK P2, R0, R9 ;  /* 0x0000000900007302 */ /* 0x000e260000040000 */
[----:B------:R-:W-:Y:S02]  /*05a0*/  IMAD.MOV.U32 R5, RZ, RZ, R8 ;  /* 0x000000ffff057224 */ /* 0x000fe400078e0008 */
[----:B------:R-:W-:Y:S02]  /*05b0*/  FFMA R8, -R9, R6, R0 ;  /* 0x0000000609087223 */ /* 0x000fe40000000100 */
[----:B------:R-:W-:Y:S02]  /*05c0*/  @!P0 IMAD.MOV R5, RZ, RZ, -R5 ;  /* 0x000000ffff058224 */ /* 0x000fe400078e0a05 */
[----:B------:R-:W-:Y:S01]  /*05d0*/  FFMA R8, R11, R8, R6 ;  /* 0x000000080b087223 */ /* 0x000fe20000000006 */
[----:B------:R-:W-:Y:S01]  /*05e0*/  @!P1 LOP3.LUT R5, RZ, R7, RZ, 0x33, !PT ;  /* 0x00000007ff059212 */ /* 0x000fe200078e33ff */
[----:B0-----:R-:W-:Y:S06]  /*05f0*/  @!P2 BRA `(.L_x_1) ;  /* 0x000000000010a947 */ /* 0x001fec0003800000 */
[----:B------:R-:W-:Y:S02]  /*0600*/  MOV R3, R9 ;  /* 0x0000000900037202 */ /* 0x000fe40000000f00 */
[----:B------:R-:W-:-:S07]  /*0610*/  MOV R6, 0x630 ;  /* 0x0000063000067802 */ /* 0x000fce0000000f00 */
[----:B------:R-:W-:Y:S05]  /*0620*/  CALL.REL.NOINC `($__internal_0_$__cuda_sm3x_div_rn_noftz_f32_slowpath) ;  /* 0x0000000400147944 */ /* 0x000fea0003c00000 */
[----:B------:R-:W-:-:S07]  /*0630*/  IMAD.MOV.U32 R8, RZ, RZ, R0 ;  /* 0x000000ffff087224 */ /* 0x000fce00078e0000 */
.L_x_1:
[----:B------:R-:W-:Y:S05]  /*0640*/  BSYNC.RECONVERGENT B0 ;  /* 0x0000000000007941 */ /* 0x000fea0003800200 */
.L_x_0:
[----:B------:R-:W0:Y:S01]  /*0650*/  LDCU UR4, c[0x0][0x3a4] ;  /* 0x00007480ff0477ac */ /* 0x000e220008000800 */
[----:B------:R-:W-:Y:S01]  /*0660*/  I2FP.F32.S32 R0, R5 ;  /* 0x0000000500007245 */ /* 0x000fe20000201400 */
[----:B------:R-:W-:Y:S01]  /*0670*/  BSSY.RECONVERGENT B0, `(.L_x_2) ;  /* 0x0000010000007945 */ /* 0x000fe20003800200 */
[----:B------:R-:W1:Y:S01]  /*0680*/  LDCU UR6, c[0x0][0x388] ;  /* 0x00007100ff0677ac */ /* 0x000e620008000800 */
[----:B0-----:R-:W-:Y:S01]  /*0690*/  I2FP.F32.S32 R3, UR4 ;  /* 0x0000000400037c45 */ /* 0x001fe20008201400 */
[----:B------:R-:W0:Y:S03]  /*06a0*/  LDCU.64 UR4, c[0x0][0x358] ;  /* 0x00006b00ff0477ac */ /* 0x000e260008000a00 */
[----:B------:R-:W2:Y:S08]  /*06b0*/  MUFU.RCP R6, R3 ;  /* 0x0000000300067308 */ /* 0x000eb00000001000 */
[----:B------:R-:W3:Y:S01]  /*06c0*/  FCHK P0, R0, R3 ;  /* 0x0000000300007302 */ /* 0x000ee20000000000 */
[----:B--2---:R-:W-:-:S04]  /*06d0*/  FFMA R7, -R3, R6, 1 ;  /* 0x3f80000003077423 */ /* 0x004fc80000000106 */
[----:B------:R-:W-:-:S04]  /*06e0*/  FFMA R7, R6, R7, R6 ;  /* 0x0000000706077223 */ /* 0x000fc80000000006 */
[----:B------:R-:W-:-:S04]  /*06f0*/  FFMA R6, R0, R7, RZ ;  /* 0x0000000700067223 */ /* 0x000fc800000000ff */
[----:B------:R-:W-:-:S04]  /*0700*/  FFMA R9, -R3, R6, R0 ;  /* 0x0000000603097223 */ /* 0x000fc80000000100 */
[----:B------:R-:W-:Y:S01]  /*0710*/  FFMA R10, R7, R9, R6 ;  /* 0x00000009070a7223 */ /* 0x000fe20000000006 */
[----:B-1----:R-:W-:Y:S01]  /*0720*/  I2FP.F32.S32 R9, UR6 ;  /* 0x0000000600097c45 */ /* 0x002fe20008201400 */
[----:B0--3--:R-:W-:Y:S06]  /*0730*/  @!P0 BRA `(.L_x_3) ;  /* 0x00000000000c8947 */ /* 0x009fec0003800000 */
[----:B------:R-:W-:-:S07]  /*0740*/  MOV R6, 0x760 ;  /* 0x0000076000067802 */ /* 0x000fce0000000f00 */
[----:B------:R-:W-:Y:S05]  /*0750*/  CALL.REL.NOINC `($__internal_0_$__cuda_sm3x_div_rn_noftz_f32_slowpath) ;  /* 0x0000000000c87944 */ /* 0x000fea0003c00000 */
[----:B------:R-:W-:-:S07]  /*0760*/  IMAD.MOV.U32 R10, RZ, RZ, R0 ;  /* 0x000000ffff0a7224 */ /* 0x000fce00078e0000 */
.L_x_3:
[----:B------:R-:W-:Y:S05]  /*0770*/  BSYNC.RECONVERGENT B0 ;  /* 0x0000000000007941 */ /* 0x000fea0003800200 */
.L_x_2:
[----:B------:R-:W0:Y:S01]  /*0780*/  LDC.64 R6, c[0x0][0x388] ;  /* 0x0000e200ff067b82 */ /* 0x000e220000000a00 */
[----:B------:R-:W1:Y:S01]  /*0790*/  LDCU.64 UR6, c[0x0][0x3a0] ;  /* 0x00007400ff0677ac */ /* 0x000e620008000a00 */
[----:B0-----:R-:W-:Y:S01]  /*07a0*/  I2FP.F32.S32 R3, R7 ;  /* 0x0000000700037245 */ /* 0x001fe20000201400 */
[----:B------:R-:W-:Y:S01]  /*07b0*/  VIADD R15, R7, 0xffffffff ;  /* 0xffffffff070f7836 */ /* 0x000fe20000000000 */
[----:B------:R-:W-:-:S03]  /*07c0*/  IADD3 R13, PT, PT, R6, -0x1, RZ ;  /* 0xffffffff060d7810 */ /* 0x000fc60007ffe0ff */
[----:B------:R-:W-:Y:S01]  /*07d0*/  FFMA R0, R3, R10, -0.5 ;  /* 0xbf00000003007423 */ /* 0x000fe2000000000a */
[----:B------:R-:W-:Y:S02]  /*07e0*/  FFMA R3, R9, R8, -0.5 ;  /* 0xbf00000009037423 */ /* 0x000fe40000000008 */
[----:B------:R-:W0:Y:S01]  /*07f0*/  LDC.64 R8, c[0x0][0x380] ;  /* 0x0000e000ff087b82 */ /* 0x000e220000000a00 */
[----:B------:R-:W2:Y:S08]  /*0800*/  F2I.FLOOR.NTZ R11, R0 ;  /* 0x00000000000b7305 */ /* 0x000eb00000207100 */
[----:B------:R-:W3:Y:S01]  /*0810*/  F2I.FLOOR.NTZ R10, R3 ;  /* 0x00000003000a7305 */ /* 0x000ee20000207100 */
[----:B--2---:R-:W-:-:S02]  /*0820*/  VIMNMX R14, PT, PT, RZ, R11, !PT ;  /* 0x0000000bff0e7248 */ /* 0x004fc40007fe0100 */
[----:B------:R-:W-:Y:S02]  /*0830*/  VIMNMX R16, PT, PT, R11, -0x1, !PT ;  /* 0xffffffff0b107848 */ /* 0x000fe40007fe0100 */
[----:B------:R-:W-:Y:S02]  /*0840*/  VIMNMX R14, PT, PT, R14, R15, PT ;  /* 0x0000000f0e0e7248 */ /* 0x000fe40003fe0100 */
[----:B------:R-:W-:Y:S02]  /*0850*/  VIADDMNMX R16, R16, 0x1, R15, PT ;  /* 0x0000000110107846 */ /* 0x000fe4000380010f */
[----:B---3--:R-:W-:Y:S02]  /*0860*/  VIMNMX R12, PT, PT, RZ, R10, !PT ;  /* 0x0000000aff0c7248 */ /* 0x008fe40007fe0100 */
[----:B------:R-:W-:Y:S01]  /*0870*/  VIMNMX R10, PT, PT, R10, -0x1, !PT ;  /* 0xffffffff0a0a7848 */ /* 0x000fe20007fe0100 */
[----:B------:R-:W-:Y:S01]  /*0880*/  IMAD R16, R2, R7, R16 ;  /* 0x0000000702107224 */ /* 0x000fe200078e0210 */
[----:B------:R-:W-:-:S02]  /*0890*/  VIMNMX R11, PT, PT, R12, R13, PT ;  /* 0x0000000d0c0b7248 */ /* 0x000fc40003fe0100 */
[----:B------:R-:W-:Y:S01]  /*08a0*/  VIADDMNMX R15, R10, 0x1, R13, PT ;  /* 0x000000010a0f7846 */ /* 0x000fe2000380010d */
[----:B------:R-:W-:Y:S02]  /*08b0*/  IMAD R13, R2, R7, R14 ;  /* 0x00000007020d7224 */ /* 0x000fe400078e020e */
[CCC-:B------:R-:W-:Y:S02]  /*08c0*/  IMAD R17, R16.reuse, R6.reuse, R11.reuse ;  /* 0x0000000610117224 */ /* 0x1c0fe400078e020b */
[CC--:B------:R-:W-:Y:S02]  /*08d0*/  IMAD R7, R13.reuse, R6.reuse, R11 ;  /* 0x000000060d077224 */ /* 0x0c0fe400078e020b */
[-CC-:B------:R-:W-:Y:S02]  /*08e0*/  IMAD R13, R13, R6.reuse, R15.reuse ;  /* 0x000000060d0d7224 */ /* 0x180fe400078e020f */
[----:B------:R-:W-:Y:S02]  /*08f0*/  IMAD R19, R16, R6, R15 ;  /* 0x0000000610137224 */ /* 0x000fe400078e020f */
[----:B0-----:R-:W-:-:S04]  /*0900*/  IMAD.WIDE R10, R7, 0x4, R8 ;  /* 0x00000004070a7825 */ /* 0x001fc800078e0208 */
[--C-:B------:R-:W-:Y:S01]  /*0910*/  IMAD.WIDE R12, R13, 0x4, R8.reuse ;  /* 0x000000040d0c7825 */ /* 0x100fe200078e0208 */
[----:B------:R-:W0:Y:S01]  /*0920*/  FRND.FLOOR R16, R3 ;  /* 0x0000000300107307 */ /* 0x000e220000205000 */
[----:B------:R-:W2:Y:S01]  /*0930*/  LDG.E R11, desc[UR4][R10.64] ;  /* 0x000000040a0b7981 */ /* 0x000ea2000c1e1900 */
[----:B------:R-:W3:Y:S01]  /*0940*/  LDC.64 R6, c[0x0][0x398] ;  /* 0x0000e600ff067b82 */ /* 0x000ee20000000a00 */
[--C-:B------:R-:W-:Y:S02]  /*0950*/  IMAD.WIDE R14, R17, 0x4, R8.reuse ;  /* 0x00000004110e7825 */ /* 0x100fe400078e0208 */
[----:B------:R-:W2:Y:S02]  /*0960*/  LDG.E R12, desc[UR4][R12.64] ;  /* 0x000000040c0c7981 */ /* 0x000ea4000c1e1900 */
[----:B------:R-:W-:Y:S02]  /*0970*/  IMAD.WIDE R8, R19, 0x4, R8 ;  /* 0x0000000413087825 */ /* 0x000fe400078e0208 */
[----:B------:R-:W4:Y:S04]  /*0980*/  LDG.E R15, desc[UR4][R14.64] ;  /* 0x000000040e0f7981 */ /* 0x000f28000c1e1900 */
[----:B------:R-:W4:Y:S01]  /*0990*/  LDG.E R8, desc[UR4][R8.64] ;  /* 0x0000000408087981 */ /* 0x000f22000c1e1900 */
[----:B------:R-:W5:Y:S01]  /*09a0*/  FRND.FLOOR R17, R0 ;  /* 0x0000000000117307 */ /* 0x000f620000205000 */
[----:B0-----:R-:W-:Y:S01]  /*09b0*/  FADD R16, R3, -R16 ;  /* 0x8000001003107221 */ /* 0x001fe20000000000 */
[----:B-1----:R-:W-:-:S04]  /*09c0*/  IMAD R5, R2, UR7, R5 ;  /* 0x0000000702057c24 */ /* 0x002fc8000f8e0205 */
[----:B------:R-:W-:Y:S02]  /*09d0*/  IMAD R5, R5, UR6, R4 ;  /* 0x0000000605057c24 */ /* 0x000fe4000f8e0204 */
[----:B-----5:R-:W-:Y:S02]  /*09e0*/  FADD R17, R0, -R17 ;  /* 0x8000001100117221 */ /* 0x020fe40000000000 */
[----:B---3--:R-:W-:-:S04]  /*09f0*/  IMAD.WIDE R6, R5, 0x4, R6 ;  /* 0x0000000405067825 */ /* 0x008fc800078e0206 */
[----:B--2---:R-:W-:-:S04]  /*0a00*/  FADD R18, R11, -R12 ;  /* 0x8000000c0b127221 */ /* 0x004fc80000000000 */
[----:B------:R-:W-:Y:S01]  /*0a10*/  FFMA R18, R16, R18, R11 ;  /* 0x0000001210127223 */ /* 0x000fe2000000000b */
[----:B----4-:R-:W-:-:S04]  /*0a20*/  FADD R20, R15, -R8 ;  /* 0x800000080f147221 */ /* 0x010fc80000000000 */
[----:B------:R-:W-:-:S04]  /*0a30*/  FFMA R15, R16, R20, R15 ;  /* 0x00000014100f7223 */ /* 0x000fc8000000000f */
[----:B------:R-:W-:-:S04]  /*0a40*/  FADD R15, R18, -R15 ;  /* 0x8000000f120f7221 */ /* 0x000fc80000000000 */
[----:B------:R-:W-:-:S05]  /*0a50*/  FFMA R15, R17, R15, R18 ;  /* 0x0000000f110f7223 */ /* 0x000fca0000000012 */
[----:B------:R-:W-:Y:S01]  /*0a60*/  STG.E desc[UR4][R6.64], R15 ;  /* 0x0000000f06007986 */ /* 0x000fe2000c101904 */
[----:B------:R-:W-:Y:S05]  /*0a70*/  EXIT ;  /* 0x000000000000794d */ /* 0x000fea0003800000 */
        .weak           $__internal_0_$__cuda_sm3x_div_rn_noftz_f32_slowpath
        .type           $__internal_0_$__cuda_sm3x_div_rn_noftz_f32_slowpath,@function
        .size           $__internal_0_$__cuda_sm3x_div_rn_noftz_f32_slowpath,(.L_x_64 - $__internal_0_$__cuda_sm3x_div_rn_noftz_f32_slowpath)
$__internal_0_$__cuda_sm3x_div_rn_noftz_f32_slowpath:
[----:B------:R-:W-:Y:S01]  /*0a80*/  SHF.R.U32.HI R10, RZ, 0x17, R3 ;  /* 0x00000017ff0a7819 */ /* 0x000fe20000011603 */
[----:B------:R-:W-:Y:S01]  /*0a90*/  BSSY.RECONVERGENT B1, `(.L_x_4) ;  /* 0x0000062000017945 */ /* 0x000fe20003800200 */
[----:B------:R-:W-:Y:S02]  /*0aa0*/  SHF.R.U32.HI R7, RZ, 0x17, R0 ;  /* 0x00000017ff077819 */ /* 0x000fe40000011600 */
[----:B------:R-:W-:Y:S02]  /*0ab0*/  LOP3.LUT R14, R10, 0xff, RZ, 0xc0, !PT ;  /* 0x000000ff0a0e7812 */ /* 0x000fe400078ec0ff */
[----:B------:R-:W-:-:S03]  /*0ac0*/  LOP3.LUT R12, R7, 0xff, RZ, 0xc0, !PT ;  /* 0x000000ff070c7812 */ /* 0x000fc600078ec0ff */
[----:B------:R-:W-:Y:S02]  /*0ad0*/  VIADD R11, R14, 0xffffffff ;  /* 0xffffffff0e0b7836 */ /* 0x000fe40000000000 */
[----:B------:R-:W-:-:S03]  /*0ae0*/  VIADD R10, R12, 0xffffffff ;  /* 0xffffffff0c0a7836 */ /* 0x000fc60000000000 */
[----:B------:R-:W-:-:S04]  /*0af0*/  ISETP.GT.U32.AND P0, PT, R11, 0xfd, PT ;  /* 0x000000fd0b00780c */ /* 0x000fc80003f04070 */
[----:B------:R-:W-:-:S13]  /*0b00*/  ISETP.GT.U32.OR P0, PT, R10, 0xfd, P0 ;  /* 0x000000fd0a00780c */ /* 0x000fda0000704470 */
[----:B------:R-:W-:Y:S01]  /*0b10*/  @!P0 IMAD.MOV.U32 R7, RZ, RZ, RZ ;  /* 0x000000ffff078224 */ /* 0x000fe200078e00ff */
[----:B------:R-:W-:Y:S06]  /*0b20*/  @!P0 BRA `(.L_x_5) ;  /* 0x00000000005c8947 */ /* 0x000fec0003800000 */
[----:B------:R-:W-:Y:S02]  /*0b30*/  FSETP.GTU.FTZ.AND P0, PT, |R0|, +INF , PT ;  /* 0x7f8000000000780b */ /* 0x000fe40003f1c200 */
[----:B------:R-:W-:-:S04]  /*0b40*/  FSETP.GTU.FTZ.AND P1, PT, |R3|, +INF , PT ;  /* 0x7f8000000300780b */ /* 0x000fc80003f3c200 */
[----:B------:R-:W-:-:S13]  /*0b50*/  PLOP3.LUT P0, PT, P0, P1, PT, 0xf8, 0x8f ;  /* 0x00000000008f781c */ /* 0x000fda0000703f70 */
[----:B------:R-:W-:Y:S05]  /*0b60*/  @P0 BRA `(.L_x_6) ;  /* 0x00000004004c0947 */ /* 0x000fea0003800000 */
[----:B------:R-:W-:-:S13]  /*0b70*/  LOP3.LUT P0, RZ, R3, 0x7fffffff, R0, 0xc8, !PT ;  /* 0x7fffffff03ff7812 */ /* 0x000fda000780c800 */
[----:B------:R-:W-:Y:S05]  /*0b80*/  @!P0 BRA `(.L_x_7) ;  /* 0x00000004003c8947 */ /* 0x000fea0003800000 */
[C---:B------:R-:W-:Y:S02]  /*0b90*/  FSETP.NEU.FTZ.AND P2, PT, |R0|.reuse, +INF , PT ;  /* 0x7f8000000000780b */ /* 0x040fe40003f5d200 */
[----:B------:R-:W-:Y:S02]  /*0ba0*/  FSETP.NEU.FTZ.AND P1, PT, |R3|, +INF , PT ;  /* 0x7f8000000300780b */ /* 0x000fe40003f3d200 */
[----:B------:R-:W-:-:S11]  /*0bb0*/  FSETP.NEU.FTZ.AND P0, PT, |R0|, +INF , PT ;  /* 0x7f8000000000780b */ /* 0x000fd60003f1d200 */
[----:B------:R-:W-:Y:S05]  /*0bc0*/  @!P1 BRA !P2, `(.L_x_7) ;  /* 0x00000004002c9947 */ /* 0x000fea0005000000 */
[----:B------:R-:W-:-:S04]  /*0bd0*/  LOP3.LUT P2, RZ, R0, 0x7fffffff, RZ, 0xc0, !PT ;  /* 0x7fffffff00ff7812 */ /* 0x000fc8000784c0ff */
[----:B------:R-:W-:-:S13]  /*0be0*/  PLOP3.LUT P1, PT, P1, P2, PT, 0x2f, 0xf2 ;  /* 0x0000000000f2781c */ /* 0x000fda0000f24577 */
[----:B------:R-:W-:Y:S05]  /*0bf0*/  @P1 BRA `(.L_x_8) ;  /* 0x0000000400181947 */ /* 0x000fea0003800000 */
[----:B------:R-:W-:-:S04]  /*0c00*/  LOP3.LUT P1, RZ, R3, 0x7fffffff, RZ, 0xc0, !PT ;  /* 0x7fffffff03ff7812 */ /* 0x000fc8000782c0ff */
[----:B------:R-:W-:-:S13]  /*0c10*/  PLOP3.LUT P0, PT, P0, P1, PT, 0x2f, 0xf2 ;  /* 0x0000000000f2781c */ /* 0x000fda0000702577 */
[----:B------:R-:W-:Y:S05]  /*0c20*/  @P0 BRA `(.L_x_9) ;  /* 0x0000000400000947 */ /* 0x000fea0003800000 */
[----:B------:R-:W-:Y:S02]  /*0c30*/  ISETP.GE.AND P0, PT, R10, RZ, PT ;  /* 0x000000ff0a00720c */ /* 0x000fe40003f06270 */
[----:B------:R-:W-:-:S11]  /*0c40*/  ISETP.GE.AND P1, PT, R11, RZ, PT ;  /* 0x000000ff0b00720c */ /* 0x000fd60003f26270 */
[----:B------:R-:W-:Y:S01]  /*0c50*/  @P0 MOV R7, RZ ;  /* 0x000000ff00070202 */ /* 0x000fe20000000f00 */
[----:B------:R-:W-:Y:S02]  /*0c60*/  @!P0 IMAD.MOV.U32 R7, RZ, RZ, -0x40 ;  /* 0xffffffc0ff078424 */ /* 0x000fe400078e00ff */
[----:B------:R-:W-:Y:S01]  /*0c70*/  @!P0 FFMA R0, R0, 1.84467440737095516160e+19, RZ ;  /* 0x5f80000000008823 */ /* 0x000fe200000000ff */
[----:B------:R-:W-:Y:S01]  /*0c80*/  @!P1 FFMA R3, R3, 1.84467440737095516160e+19, RZ ;  /* 0x5f80000003039823 */ /* 0x000fe200000000ff */
[----:B------:R-:W-:-:S07]  /*0c90*/  @!P1 VIADD R7, R7, 0x40 ;  /* 0x0000004007079836 */ /* 0x000fce0000000000 */
.L_x_5:
[----:B------:R-:W-:Y:S01]  /*0ca0*/  LEA R10, R14, 0xc0800000, 0x17 ;  /* 0xc08000000e0a7811 */ /* 0x000fe200078eb8ff */
[----:B------:R-:W-:Y:S04]  /*0cb0*/  BSSY.RECONVERGENT B2, `(.L_x_10) ;  /* 0x0000036000027945 */ /* 0x000fe80003800200 */
[----:B------:R-:W-:Y:S01]  /*0cc0*/  IMAD.IADD R10, R3, 0x1, -R10 ;  /* 0x00000001030a7824 */ /* 0x000fe200078e0a0a */
[----:B------:R-:W-:-:S03]  /*0cd0*/  IADD3 R3, PT, PT, R12, -0x7f, RZ ;  /* 0xffffff810c037810 */ /* 0x000fc60007ffe0ff */
[----:B------:R0:W1:Y:S01]  /*0ce0*/  MUFU.RCP R11, R10 ;  /* 0x0000000a000b7308 */ /* 0x0000620000001000 */
[----:B------:R-:W-:Y:S01]  /*0cf0*/  FADD.FTZ R13, -R10, -RZ ;  /* 0x800000ff0a0d7221 */ /* 0x000fe20000010100 */
[C---:B------:R-:W-:Y:S01]  /*0d00*/  IMAD R0, R3.reuse, -0x800000, R0 ;  /* 0xff80000003007824 */ /* 0x040fe200078e0200 */
[----:B0-----:R-:W-:-:S05]  /*0d10*/  IADD3 R10, PT, PT, R3, 0x7f, -R14 ;  /* 0x0000007f030a7810 */ /* 0x001fca0007ffe80e */
[----:B------:R-:W-:Y:S02]  /*0d20*/  IMAD.IADD R10, R10, 0x1, R7 ;  /* 0x000000010a0a7824 */ /* 0x000fe400078e0207 */
[----:B-1----:R-:W-:-:S04]  /*0d30*/  FFMA R12, R11, R13, 1 ;  /* 0x3f8000000b0c7423 */ /* 0x002fc8000000000d */
[----:B------:R-:W-:-:S04]  /*0d40*/  FFMA R16, R11, R12, R11 ;  /* 0x0000000c0b107223 */ /* 0x000fc8000000000b */
[----:B------:R-:W-:-:S04]  /*0d50*/  FFMA R11, R0, R16, RZ ;  /* 0x00000010000b7223 */ /* 0x000fc800000000ff */
[----:B------:R-:W-:-:S04]  /*0d60*/  FFMA R12, R13, R11, R0 ;  /* 0x0000000b0d0c7223 */ /* 0x000fc80000000000 */
[----:B------:R-:W-:-:S04]  /*0d70*/  FFMA R11, R16, R12, R11 ;  /* 0x0000000c100b7223 */ /* 0x000fc8000000000b */
[----:B------:R-:W-:-:S04]  /*0d80*/  FFMA R12, R13, R11, R0 ;  /* 0x0000000b0d0c7223 */ /* 0x000fc80000000000 */
[----:B------:R-:W-:-:S05]  /*0d90*/  FFMA R0, R16, R12, R11 ;  /* 0x0000000c10007223 */ /* 0x000fca000000000b */
[----:B------:R-:W-:-:S04]  /*0da0*/  SHF.R.U32.HI R3, RZ, 0x17, R0 ;  /* 0x00000017ff037819 */ /* 0x000fc80000011600 */
[----:B------:R-:W-:-:S05]  /*0db0*/  LOP3.LUT R3, R3, 0xff, RZ, 0xc0, !PT ;  /* 0x000000ff03037812 */ /* 0x000fca00078ec0ff */
[----:B------:R-:W-:-:S04]  /*0dc0*/  IMAD.IADD R13, R3, 0x1, R10 ;  /* 0x00000001030d7824 */ /* 0x000fc800078e020a */
[----:B------:R-:W-:-:S05]  /*0dd0*/  VIADD R3, R13, 0xffffffff ;  /* 0xffffffff0d037836 */ /* 0x000fca0000000000 */
[----:B------:R-:W-:-:S13]  /*0de0*/  ISETP.GE.U32.AND P0, PT, R3, 0xfe, PT ;  /* 0x000000fe0300780c */ /* 0x000fda0003f06070 */
[----:B------:R-:W-:Y:S05]  /*0df0*/  @!P0 BRA `(.L_x_11) ;  /* 0x0000000000808947 */ /* 0x000fea0003800000 */
[----:B------:R-:W-:-:S13]  /*0e00*/  ISETP.GT.AND P0, PT, R13, 0xfe, PT ;  /* 0x000000fe0d00780c */ /* 0x000fda0003f04270 */
[----:B------:R-:W-:Y:S05]  /*0e10*/  @P0 BRA `(.L_x_12) ;  /* 0x00000000006c0947 */ /* 0x000fea0003800000 */
[----:B------:R-:W-:-:S13]  /*0e20*/  ISETP.GE.AND P0, PT, R13, 0x1, PT ;  /* 0x000000010d00780c */ /* 0x000fda0003f06270 */
[----:B------:R-:W-:Y:S05]  /*0e30*/  @P0 BRA `(.L_x_13) ;  /* 0x0000000000740947 */ /* 0x000fea0003800000 */
[----:B------:R-:W-:Y:S02]  /*0e40*/  ISETP.GE.AND P0, PT, R13, -0x18, PT ;  /* 0xffffffe80d00780c */ /* 0x000fe40003f06270 */
[----:B------:R-:W-:-:S11]  /*0e50*/  LOP3.LUT R0, R0, 0x80000000, RZ, 0xc0, !PT ;  /* 0x8000000000007812 */ /* 0x000fd600078ec0ff */
[----:B------:R-:W-:Y:S05]  /*0e60*/  @!P0 BRA `(.L_x_13) ;  /* 0x0000000000688947 */ /* 0x000fea0003800000 */
[CCC-:B------:R-:W-:Y:S01]  /*0e70*/  FFMA.RZ R3, R16.reuse, R12.reuse, R11.reuse ;  /* 0x0000000c10037223 */ /* 0x1c0fe2000000c00b */
[CCC-:B------:R-:W-:Y:S01]  /*0e80*/  FFMA.RM R10, R16.reuse, R12.reuse, R11.reuse ;  /* 0x0000000c100a7223 */ /* 0x1c0fe2000000400b */
[C---:B------:R-:W-:Y:S02]  /*0e90*/  ISETP.NE.AND P2, PT, R13.reuse, RZ, PT ;  /* 0x000000ff0d00720c */ /* 0x040fe40003f45270 */
[----:B------:R-:W-:Y:S02]  /*0ea0*/  ISETP.NE.AND P1, PT, R13, RZ, PT ;  /* 0x000000ff0d00720c */ /* 0x000fe40003f25270 */
[----:B------:R-:W-:Y:S01]  /*0eb0*/  LOP3.LUT R7, R3, 0x7fffff, RZ, 0xc0, !PT ;  /* 0x007fffff03077812 */ /* 0x000fe200078ec0ff */
[----:B------:R-:W-:Y:S01]  /*0ec0*/  FFMA.RP R3, R16, R12, R11 ;  /* 0x0000000c10037223 */ /* 0x000fe2000000800b */
[----:B------:R-:W-:Y:S01]  /*0ed0*/  IADD3 R12, PT, PT, R13, 0x20, RZ ;  /* 0x000000200d0c7810 */ /* 0x000fe20007ffe0ff */
[----:B------:R-:W-:Y:S01]  /*0ee0*/  IMAD.MOV R11, RZ, RZ, -R13 ;  /* 0x000000ffff0b7224 */ /* 0x000fe200078e0a0d */
[----:B------:R-:W-:-:S02]  /*0ef0*/  LOP3.LUT R7, R7, 0x800000, RZ, 0xfc, !PT ;  /* 0x0080000007077812 */ /* 0x000fc400078efcff */
[----:B------:R-:W-:Y:S02]  /*0f00*/  FSETP.NEU.FTZ.AND P0, PT, R3, R10, PT ;  /* 0x0000000a0300720b */ /* 0x000fe40003f1d000 */
[----:B------:R-:W-:Y:S02]  /*0f10*/  SHF.L.U32 R12, R7, R12, RZ ;  /* 0x0000000c070c7219 */ /* 0x000fe400000006ff */
[----:B------:R-:W-:Y:S02]  /*0f20*/  SEL R10, R11, RZ, P2 ;  /* 0x000000ff0b0a7207 */ /* 0x000fe40001000000 */
[----:B------:R-:W-:Y:S02]  /*0f30*/  ISETP.NE.AND P1, PT, R12, RZ, P1 ;  /* 0x000000ff0c00720c */ /* 0x000fe40000f25270 */
[----:B------:R-:W-:Y:S02]  /*0f40*/  SHF.R.U32.HI R10, RZ, R10, R7 ;  /* 0x0000000aff0a7219 */ /* 0x000fe40000011607 */
[----:B------:R-:W-:-:S02]  /*0f50*/  PLOP3.LUT P0, PT, P0, P1, PT, 0xf8, 0x8f ;  /* 0x00000000008f781c */ /* 0x000fc40000703f70 */
[----:B------:R-:W-:Y:S02]  /*0f60*/  SHF.R.U32.HI R12, RZ, 0x1, R10 ;  /* 0x00000001ff0c7819 */ /* 0x000fe4000001160a */
[----:B------:R-:W-:-:S04]  /*0f70*/  SEL R3, RZ, 0x1, !P0 ;  /* 0x00000001ff037807 */ /* 0x000fc80004000000 */
[----:B------:R-:W-:-:S04]  /*0f80*/  LOP3.LUT R3, R3, 0x1, R12, 0xf8, !PT ;  /* 0x0000000103037812 */ /* 0x000fc800078ef80c */
[----:B------:R-:W-:-:S05]  /*0f90*/  LOP3.LUT R3, R3, R10, RZ, 0xc0, !PT ;  /* 0x0000000a03037212 */ /* 0x000fca00078ec0ff */
[----:B------:R-:W-:-:S05]  /*0fa0*/  IMAD.IADD R3, R12, 0x1, R3 ;  /* 0x000000010c037824 */ /* 0x000fca00078e0203 */
[----:B------:R-:W-:Y:S01]  /*0fb0*/  LOP3.LUT R0, R3, R0, RZ, 0xfc, !PT ;  /* 0x0000000003007212 */ /* 0x000fe200078efcff */
[----:B------:R-:W-:Y:S06]  /*0fc0*/  BRA `(.L_x_13) ;  /* 0x0000000000107947 */ /* 0x000fec0003800000 */
.L_x_12:
[----:B------:R-:W-:-:S04]  /*0fd0*/  LOP3.LUT R0, R0, 0x80000000, RZ, 0xc0, !PT ;  /* 0x8000000000007812 */ /* 0x000fc800078ec0ff */
[----:B------:R-:W-:Y:S01]  /*0fe0*/  LOP3.LUT R0, R0, 0x7f800000, RZ, 0xfc, !PT ;  /* 0x7f80000000007812 */ /* 0x000fe200078efcff */
[----:B------:R-:W-:Y:S06]  /*0ff0*/  BRA `(.L_x_13) ;  /* 0x0000000000047947 */ /* 0x000fec0003800000 */
.L_x_11:
[----:B------:R-:W-:-:S07]  /*1000*/  LEA R0, R10, R0, 0x17 ;  /* 0x000000000a007211 */ /* 0x000fce00078eb8ff */
.L_x_13:
[----:B------:R-:W-:Y:S05]  /*1010*/  BSYNC.RECONVERGENT B2 ;  /* 0x0000000000027941 */ /* 0x000fea0003800200 */
.L_x_10:
[----:B------:R-:W-:Y:S05]  /*1020*/  BRA `(.L_x_14) ;  /* 0x0000000000207947 */ /* 0x000fea0003800000 */
.L_x_9:
[----:B------:R-:W-:-:S04]  /*1030*/  LOP3.LUT R0, R3, 0x80000000, R0, 0x48, !PT ;  /* 0x8000000003007812 */ /* 0x000fc800078e4800 */
[----:B------:R-:W-:Y:S01]  /*1040*/  LOP3.LUT R0, R0, 0x7f800000, RZ, 0xfc, !PT ;  /* 0x7f80000000007812 */ /* 0x000fe200078efcff */
[----:B------:R-:W-:Y:S06]  /*1050*/  BRA `(.L_x_14) ;  /* 0x0000000000147947 */ /* 0x000fec0003800000 */
.L_x_8:
[----:B------:R-:W-:Y:S01]  /*1060*/  LOP3.LUT R0, R3, 0x80000000, R0, 0x48, !PT ;  /* 0x8000000003007812 */ /* 0x000fe200078e4800 */
[----:B------:R-:W-:Y:S06]  /*1070*/  BRA `(.L_x_14) ;  /* 0x00000000000c7947 */ /* 0x000fec0003800000 */
.L_x_7:
[----:B------:R-:W0:Y:S01]  /*1080*/  MUFU.RSQ R0, -QNAN ;  /* 0xffc0000000007908 */ /* 0x000e220000001400 */
[----:B------:R-:W-:Y:S05]  /*1090*/  BRA `(.L_x_14) ;  /* 0x0000000000047947 */ /* 0x000fea0003800000 */
.L_x_6:
[----:B------:R-:W-:-:S07]  /*10a0*/  FADD.FTZ R0, R0, R3 ;  /* 0x0000000300007221 */ /* 0x000fce0000010000 */
.L_x_14:
[----:B------:R-:W-:Y:S05]  /*10b0*/  BSYNC.RECONVERGENT B1 ;  /* 0x0000000000017941 */ /* 0x000fea0003800200 */
.L_x_4:
[----:B------:R-:W-:-:S04]  /*10c0*/  IMAD.MOV.U32 R7, RZ, RZ, 0x0 ;  /* 0x00000000ff077424 */ /* 0x000fc800078e00ff */
[----:B0-----:R-:W-:Y:S05]  /*10d0*/  RET.REL.NODEC R6 `(_Z27interpolate_bilinear_kernelPKfiiiPfii) ;  /* 0xffffffec06c87950 */ /* 0x001fea0003c3ffff */
.L_x_15:
[----:B------:R-:W-:-:S00]  /*10e0*/  BRA `(.L_x_15) ;  /* 0xfffffffc00fc7947 */ /* 0x000fc0000383ffff */
[----:B------:R-:W-:-:S00]  /*10f0*/  NOP ;  /* 0x0000000000007918 */ /* 0x000fc00000000000 */
        /* <DEDUP_REMOVED lines=8> */
.L_x_64:


//--------------------- .text._Z31interpolate_2x2_bilinear_kernelPKfiiiPfii --------------------------
	.section	.text._Z31interpolate_2x2_bilinear_kernelPKfiiiPfii,"ax",@progbits
	.align	128
        .global         _Z31interpolate_2x2_bilinear_kernelPKfiiiPfii
        .type           _Z31interpolate_2x2_bilinear_kernelPKfiiiPfii,@function
        .size           _Z31interpolate_2x2_bilinear_kernelPKfiiiPfii,(.L_x_65 - _Z31interpolate_2x2_bilinear_kernelPKfiiiPfii)
        .other          _Z31interpolate_2x2_bilinear_kernelPKfiiiPfii,@"STO_CUDA_ENTRY STV_DEFAULT"
_Z31interpolate_2x2_bilinear_kernelPKfiiiPfii:
.text._Z31interpolate_2x2_bilinear_kernelPKfiiiPfii:
        /* <DEDUP_REMOVED lines=32> */
[----:B------:R-:W-:Y:S01]  /*0200*/  @!P1 IMAD.MOV R2, RZ, RZ, -R2 ;  /* 0x000000ffff029224 */ /* 0x000fe200078e0a02 */
        /* <DEDUP_REMOVED lines=8> */
[----:B0-----:R-:W-:-:S06]  /*0290*/  IADD3 R4, PT, PT, R8, 0xffffffe, RZ ;  /* 0x0ffffffe08047810 */ /* 0x001fcc0007ffe0ff */
[----:B------:R0:W1:Y:S02]  /*02a0*/  F2I.FTZ.U32.TRUNC.NTZ R5, R4 ;  /* 0x0000000400057305 */ /* 0x000064000021f000 */
[----:B0-----:R-:W-:Y:S02]  /*02b0*/  IMAD.MOV.U32 R4, RZ, RZ, RZ ;  /* 0x000000ffff047224 */ /* 0x001fe400078e00ff */
[----:B-1----:R-:W-:-:S04]  /*02c0*/  IMAD.MOV R10, RZ, RZ, -R5 ;  /* 0x000000ffff0a7224 */ /* 0x002fc800078e0a05 */
[----:B------:R-:W-:Y:S01]  /*02d0*/  IMAD R9, R10, R11, RZ ;  /* 0x0000000b0a097224 */ /* 0x000fe200078e02ff */
[----:B------:R-:W-:-:S03]  /*02e0*/  IABS R10, R7 ;  /* 0x00000007000a7213 */ /* 0x000fc60000000000 */
[----:B------:R-:W-:-:S04]  /*02f0*/  IMAD.HI.U32 R9, R5, R9, R4 ;  /* 0x0000000905097227 */ /* 0x000fc800078e0004 */
[----:B------:R-:W-:Y:S02]  /*0300*/  IMAD.MOV.U32 R5, RZ, RZ, R10 ;  /* 0x000000ffff057224 */ /* 0x000fe400078e000a */
[----:B------:R-:W-:Y:S02]  /*0310*/  IMAD.HI.U32 R8, R9, R0, RZ ;  /* 0x0000000009087227 */ /* 0x000fe400078e00ff */
[----:B------:R-:W0:Y:S02]  /*0320*/  I2F.RP R10, R5 ;  /* 0x00000005000a7306 */ /* 0x000e240000209400 */
[----:B------:R-:W-:-:S04]  /*0330*/  IMAD.MOV R9, RZ, RZ, -R8 ;  /* 0x000000ffff097224 */ /* 0x000fc800078e0a08 */
[----:B------:R-:W-:-:S05]  /*0340*/  IMAD R0, R11, R9, R0 ;  /* 0x000000090b007224 */ /* 0x000fca00078e0200 */
[----:B------:R-:W-:Y:S01]  /*0350*/  ISETP.GT.U32.AND P2, PT, R11, R0, PT ;  /* 0x000000000b00720c */ /* 0x000fe20003f44070 */
[----:B0-----:R-:W0:-:S12]  /*0360*/  MUFU.RCP R10, R10 ;  /* 0x0000000a000a7308 */ /* 0x001e180000001000 */
[-C--:B------:R-:W-:Y:S01]  /*0370*/  @!P2 IADD3 R0, PT, PT, R0, -R11.reuse, RZ ;  /* 0x8000000b0000a210 */ /* 0x080fe20007ffe0ff */
[----:B------:R-:W-:Y:S01]  /*0380*/  @!P2 VIADD R8, R8, 0x1 ;  /* 0x000000010808a836 */ /* 0x000fe20000000000 */
[----:B------:R-:W-:Y:S02]  /*0390*/  ISETP.NE.AND P2, PT, R6, RZ, PT ;  /* 0x000000ff0600720c */ /* 0x000fe40003f45270 */
[----:B------:R-:W-:Y:S02]  /*03a0*/  ISETP.GE.U32.AND P0, PT, R0, R11, PT ;  /* 0x0000000b0000720c */ /* 0x000fe40003f06070 */
[----:B------:R-:W-:Y:S01]  /*03b0*/  LOP3.LUT R0, R3, R6, RZ, 0x3c, !PT ;  /* 0x0000000603007212 */ /* 0x000fe200078e3cff */
[----:B0-----:R-:W-:-:S03]  /*03c0*/  VIADD R9, R10, 0xffffffe ;  /* 0x0ffffffe0a097836 */ /* 0x001fc60000000000 */
[----:B------:R-:W-:-:S03]  /*03d0*/  ISETP.GE.AND P1, PT, R0, RZ, PT ;  /* 0x000000ff0000720c */ /* 0x000fc60003f26270 */
[----:B------:R-:W0:Y:S04]  /*03e0*/  F2I.FTZ.U32.TRUNC.NTZ R9, R9 ;  /* 0x0000000900097305 */ /* 0x000e28000021f000 */
[----:B------:R-:W-:-:S04]  /*03f0*/  @P0 VIADD R8, R8, 0x1 ;  /* 0x0000000108080836 */ /* 0x000fc80000000000 */
[----:B------:R-:W-:Y:S02]  /*0400*/  IMAD.MOV.U32 R0, RZ, RZ, R8 ;  /* 0x000000ffff007224 */ /* 0x000fe400078e0008 */
[----:B------:R-:W-:Y:S02]  /*0410*/  IMAD.MOV.U32 R8, RZ, RZ, RZ ;  /* 0x000000ffff087224 */ /* 0x000fe400078e00ff */
[----:B------:R-:W-:Y:S01]  /*0420*/  @!P1 IMAD.MOV R0, RZ, RZ, -R0 ;  /* 0x000000ffff009224 */ /* 0x000fe200078e0a00 */
[----:B------:R-:W-:Y:S02]  /*0430*/  @!P2 LOP3.LUT R0, RZ, R6, RZ, 0x33, !PT ;  /* 0x00000006ff00a212 */ /* 0x000fe400078e33ff */
[----:B------:R-:W-:Y:S02]  /*0440*/  ISETP.NE.AND P1, PT, R7, RZ, PT ;  /* 0x000000ff0700720c */ /* 0x000fe40003f25270 */
[----:B0-----:R-:W-:-:S05]  /*0450*/  IADD3 R4, PT, PT, RZ, -R9, RZ ;  /* 0x80000009ff047210 */ /* 0x001fca0007ffe0ff */
[----:B------:R-:W-:Y:S01]  /*0460*/  IMAD R11, R4, R5, RZ ;  /* 0x00000005040b7224 */ /* 0x000fe200078e02ff */
[----:B------:R-:W-:-:S03]  /*0470*/  IABS R4, R0 ;  /* 0x0000000000047213 */ /* 0x000fc60000000000 */
        /* <DEDUP_REMOVED lines=24> */
[----:B------:R-:W-:Y:S01]  /*0600*/  IMAD.MOV.U32 R3, RZ, RZ, R9 ;  /* 0x000000ffff037224 */ /* 0x000fe200078e0009 */
[----:B------:R-:W-:-:S07]  /*0610*/  MOV R6, 0x630 ;  /* 0x0000063000067802 */ /* 0x000fce0000000f00 */
[----:B------:R-:W-:Y:S05]  /*0620*/  CALL.REL.NOINC `($__internal_1_$__cuda_sm3x_div_rn_noftz_f32_slowpath) ;  /* 0x0000000000fc7944 */ /* 0x000fea0003c00000 */
[----:B------:R-:W-:-:S07]  /*0630*/  MOV R8, R0 ;  /* 0x0000000000087202 */ /* 0x000fce0000000f00 */
.L_x_17:
[----:B------:R-:W-:Y:S05]  /*0640*/  BSYNC.RECONVERGENT B0 ;  /* 0x0000000000007941 */ /* 0x000fea0003800200 */
.L_x_16:
        /* <DEDUP_REMOVED lines=16> */
[----:B------:R-:W-:Y:S05]  /*0750*/  CALL.REL.NOINC `($__internal_1_$__cuda_sm3x_div_rn_noftz_f32_slowpath) ;  /* 0x0000000000b07944 */ /* 0x000fea0003c00000 */
[----:B------:R-:W-:-:S07]  /*0760*/  IMAD.MOV.U32 R10, RZ, RZ, R0 ;  /* 0x000000ffff0a7224 */ /* 0x000fce00078e0000 */
.L_x_19:
[----:B------:R-:W-:Y:S05]  /*0770*/  BSYNC.RECONVERGENT B0 ;  /* 0x0000000000007941 */ /* 0x000fea0003800200 */
.L_x_18:
[----:B------:R-:W0:Y:S01]  /*0780*/  LDC.64 R6, c[0x0][0x388] ;  /* 0x0000e200ff067b82 */ /* 0x000e220000000a00 */
[----:B------:R-:W-:Y:S01]  /*0790*/  FFMA R0, R9, R8, -0.5 ;  /* 0xbf00000009007423 */ /* 0x000fe20000000008 */
[----:B------:R-:W1:Y:S05]  /*07a0*/  LDCU.64 UR6, c[0x0][0x3a0] ;  /* 0x00007400ff0677ac */ /* 0x000e6a0008000a00 */
[----:B------:R-:W2:Y:S01]  /*07b0*/  F2I.FLOOR.NTZ R0, R0 ;  /* 0x0000000000007305 */ /* 0x000ea20000207100 */
[----:B------:R-:W3:Y:S01]  /*07c0*/  LDC.64 R8, c[0x0][0x380] ;  /* 0x0000e000ff087b82 */ /* 0x000ee20000000a00 */
[----:B--2---:R-:W-:Y:S02]  /*07d0*/  VIMNMX R14, PT, PT, R0, -0x1, !PT ;  /* 0xffffffff000e7848 */ /* 0x004fe40007fe0100 */
[----:B0-----:R-:W-:Y:S01]  /*07e0*/  I2FP.F32.S32 R3, R7 ;  /* 0x0000000700037245 */ /* 0x001fe20000201400 */
[----:B------:R-:W-:-:S02]  /*07f0*/  VIADD R13, R7, 0xffffffff ;  /* 0xffffffff070d7836 */ /* 0x000fc40000000000 */
[----:B------:R-:W-:Y:S02]  /*0800*/  VIADD R11, R6, 0xffffffff ;  /* 0xffffffff060b7836 */ /* 0x000fe40000000000 */
[----:B------:R-:W-:Y:S01]  /*0810*/  FFMA R3, R3, R10, -0.5 ;  /* 0xbf00000003037423 */ /* 0x000fe2000000000a */
[----:B------:R-:W-:Y:S02]  /*0820*/  VIMNMX R10, PT, PT, RZ, R0, !PT ;  /* 0x00000000ff0a7248 */ /* 0x000fe40007fe0100 */
[----:B------:R-:W-:-:S03]  /*0830*/  VIADDMNMX R15, R14, 0x1, R11, PT ;  /* 0x000000010e0f7846 */ /* 0x000fc6000380010b */
[----:B------:R-:W0:Y:S02]  /*0840*/  F2I.FLOOR.NTZ R3, R3 ;  /* 0x0000000300037305 */ /* 0x000e240000207100 */
[----:B0-----:R-:W-:Y:S02]  /*0850*/  VIMNMX R12, PT, PT, RZ, R3, !PT ;  /* 0x00000003ff0c7248 */ /* 0x001fe40007fe0100 */
[----:B------:R-:W-:Y:S02]  /*0860*/  VIMNMX R16, PT, PT, R3, -0x1, !PT ;  /* 0xffffffff03107848 */ /* 0x000fe40007fe0100 */
[----:B------:R-:W-:Y:S02]  /*0870*/  VIMNMX R12, PT, PT, R12, R13, PT ;  /* 0x0000000d0c0c7248 */ /* 0x000fe40003fe0100 */
[----:B------:R-:W-:Y:S02]  /*0880*/  VIADDMNMX R16, R16, 0x1, R13, PT ;  /* 0x0000000110107846 */ /* 0x000fe4000380010d */
[----:B------:R-:W-:Y:S01]  /*0890*/  VIMNMX R3, PT, PT, R10, R11, PT ;  /* 0x0000000b0a037248 */ /* 0x000fe20003fe0100 */
[----:B------:R-:W-:-:S02]  /*08a0*/  IMAD R13, R2, R7, R12 ;  /* 0x00000007020d7224 */ /* 0x000fc400078e020c */
[----:B------:R-:W-:Y:S02]  /*08b0*/  IMAD R16, R2, R7, R16 ;  /* 0x0000000702107224 */ /* 0x000fe400078e0210 */
[CC--:B------:R-:W-:Y:S02]  /*08c0*/  IMAD R11, R13.reuse, R6.reuse, R3 ;  /* 0x000000060d0b7224 */ /* 0x0c0fe400078e0203 */
[----:B------:R-:W-:Y:S02]  /*08d0*/  IMAD R13, R13, R6, R15 ;  /* 0x000000060d0d7224 */ /* 0x000fe400078e020f */
[----:B---3--:R-:W-:-:S04]  /*08e0*/  IMAD.WIDE R10, R11, 0x4, R8 ;  /* 0x000000040b0a7825 */ /* 0x008fc800078e0208 */
[CC--:B------:R-:W-:Y:S02]  /*08f0*/  IMAD R7, R16.reuse, R6.reuse, R3 ;  /* 0x0000000610077224 */ /* 0x0c0fe400078e0203 */
[----:B------:R-:W-:Y:S01]  /*0900*/  IMAD.WIDE R12, R13, 0x4, R8 ;  /* 0x000000040d0c7825 */ /* 0x000fe200078e0208 */
[----:B------:R-:W2:Y:S03]  /*0910*/  LDG.E R10, desc[UR4][R10.64] ;  /* 0x000000040a0a7981 */ /* 0x000ea6000c1e1900 */
[----:B------:R-:W-:Y:S02]  /*0920*/  IMAD R15, R16, R6, R15 ;  /* 0x00000006100f7224 */ /* 0x000fe400078e020f */
[--C-:B------:R-:W-:Y:S01]  /*0930*/  IMAD.WIDE R6, R7, 0x4, R8.reuse ;  /* 0x0000000407067825 */ /* 0x100fe200078e0208 */
[----:B------:R-:W2:Y:S03]  /*0940*/  LDG.E R13, desc[UR4][R12.64] ;  /* 0x000000040c0d7981 */ /* 0x000ea6000c1e1900 */
[----:B------:R-:W-:-:S02]  /*0950*/  IMAD.WIDE R8, R15, 0x4, R8 ;  /* 0x000000040f087825 */ /* 0x000fc400078e0208 */
[----:B------:R-:W3:Y:S01]  /*0960*/  LDG.E R7, desc[UR4][R6.64] ;  /* 0x0000000406077981 */ /* 0x000ee2000c1e1900 */
[----:B------:R-:W0:Y:S03]  /*0970*/  LDC.64 R14, c[0x0][0x398] ;  /* 0x0000e600ff0e7b82 */ /* 0x000e260000000a00 */
[----:B------:R-:W4:Y:S01]  /*0980*/  LDG.E R9, desc[UR4][R8.64] ;  /* 0x0000000408097981 */ /* 0x000f22000c1e1900 */
[----:B-1----:R-:W-:-:S04]  /*0990*/  IMAD R5, R2, UR7, R5 ;  /* 0x0000000702057c24 */ /* 0x002fc8000f8e0205 */
[----:B------:R-:W-:-:S04]  /*09a0*/  IMAD R3, R5, UR6, R4 ;  /* 0x0000000605037c24 */ /* 0x000fc8000f8e0204 */
[----:B0-----:R-:W-:-:S04]  /*09b0*/  IMAD.WIDE R2, R3, 0x4, R14 ;  /* 0x0000000403027825 */ /* 0x001fc800078e020e */
[----:B--2---:R-:W-:-:S04]  /*09c0*/  FADD R0, R10, R13 ;  /* 0x0000000d0a007221 */ /* 0x004fc80000000000 */
[----:B---3--:R-:W-:-:S04]  /*09d0*/  FADD R0, R0, R7 ;  /* 0x0000000700007221 */ /* 0x008fc80000000000 */
[----:B----4-:R-:W-:-:S04]  /*09e0*/  FADD R0, R0, R9 ;  /* 0x0000000900007221 */ /* 0x010fc80000000000 */
[----:B------:R-:W-:-:S05]  /*09f0*/  FMUL R5, R0, 0.25 ;  /* 0x3e80000000057820 */ /* 0x000fca0000400000 */
[----:B------:R-:W-:Y:S01]  /*0a00*/  STG.E desc[UR4][R2.64], R5 ;  /* 0x0000000502007986 */ /* 0x000fe2000c101904 */
[----:B------:R-:W-:Y:S05]  /*0a10*/  EXIT ;  /* 0x000000000000794d */ /* 0x000fea0003800000 */
        .weak           $__internal_1_$__cuda_sm3x_div_rn_noftz_f32_slowpath
        .type           $__internal_1_$__cuda_sm3x_div_rn_noftz_f32_slowpath,@function
        .size           $__internal_1_$__cuda_sm3x_div_rn_noftz_f32_slowpath,(.L_x_65 - $__internal_1_$__cuda_sm3x_div_rn_noftz_f32_slowpath)
$__internal_1_$__cuda_sm3x_div_rn_noftz_f32_slowpath:
[----:B------:R-:W-:Y:S01]  /*0a20*/  SHF.R.U32.HI R10, RZ, 0x17, R3 ;  /* 0x00000017ff0a7819 */ /* 0x000fe20000011603 */
[----:B------:R-:W-:Y:S01]  /*0a30*/  BSSY.RECONVERGENT B1, `(.L_x_20) ;  /* 0x0000062000017945 */ /* 0x000fe20003800200 */
[----:B------:R-:W-:Y:S02]  /*0a40*/  SHF.R.U32.HI R7, RZ, 0x17, R0 ;  /* 0x00000017ff077819 */ /* 0x000fe40000011600 */
[----:B------:R-:W-:Y:S02]  /*0a50*/  LOP3.LUT R14, R10, 0xff, RZ, 0xc0, !PT ;  /* 0x000000ff0a0e7812 */ /* 0x000fe400078ec0ff */
[----:B------:R-:W-:-:S03]  /*0a60*/  LOP3.LUT R12, R7, 0xff, RZ, 0xc0, !PT ;  /* 0x000000ff070c7812 */ /* 0x000fc600078ec0ff */
[----:B------:R-:W-:Y:S01]  /*0a70*/  VIADD R11, R14, 0xffffffff ;  /* 0xffffffff0e0b7836 */ /* 0x000fe20000000000 */
[----:B------:R-:W-:-:S04]  /*0a80*/  IADD3 R10, PT, PT, R12, -0x1, RZ ;  /* 0xffffffff0c0a7810 */ /* 0x000fc80007ffe0ff */
        /* <DEDUP_REMOVED lines=22> */
[----:B------:R-:W-:Y:S02]  /*0bf0*/  @P0 IMAD.MOV.U32 R7, RZ, RZ, RZ ;  /* 0x000000ffff070224 */ /* 0x000fe400078e00ff */
[----:B------:R-:W-:Y:S01]  /*0c00*/  @!P0 FFMA R0, R0, 1.84467440737095516160e+19, RZ ;  /* 0x5f80000000008823 */ /* 0x000fe200000000ff */
[----:B------:R-:W-:Y:S02]  /*0c10*/  @!P0 IMAD.MOV.U32 R7, RZ, RZ, -0x40 ;  /* 0xffffffc0ff078424 */ /* 0x000fe400078e00ff */
[----:B------:R-:W-:-:S03]  /*0c20*/  @!P1 FFMA R3, R3, 1.84467440737095516160e+19, RZ ;  /* 0x5f80000003039823 */ /* 0x000fc600000000ff */
[----:B------:R-:W-:-:S07]  /*0c30*/  @!P1 IADD3 R7, PT, PT, R7, 0x40, RZ ;  /* 0x0000004007079810 */ /* 0x000fce0007ffe0ff */
.L_x_21:
[----:B------:R-:W-:Y:S01]  /*0c40*/  LEA R10, R14, 0xc0800000, 0x17 ;  /* 0xc08000000e0a7811 */ /* 0x000fe200078eb8ff */
[----:B------:R-:W-:Y:S04]  /*0c50*/  BSSY.RECONVERGENT B2, `(.L_x_26) ;  /* 0x0000036000027945 */ /* 0x000fe80003800200 */
[----:B------:R-:W-:Y:S02]  /*0c60*/  IMAD.IADD R10, R3, 0x1, -R10 ;  /* 0x00000001030a7824 */ /* 0x000fe400078e0a0a */
[----:B------:R-:W-:Y:S02]  /*0c70*/  VIADD R3, R12, 0xffffff81 ;  /* 0xffffff810c037836 */ /* 0x000fe40000000000 */
        /* <DEDUP_REMOVED lines=13> */
[----:B------:R-:W-:-:S04]  /*0d50*/  LOP3.LUT R3, R3, 0xff, RZ, 0xc0, !PT ;  /* 0x000000ff03037812 */ /* 0x000fc800078ec0ff */
[----:B------:R-:W-:-:S05]  /*0d60*/  IADD3 R13, PT, PT, R3, R10, RZ ;  /* 0x0000000a030d7210 */ /* 0x000fca0007ffe0ff */
        /* <DEDUP_REMOVED lines=16> */
[----:B------:R-:W-:Y:S02]  /*0e70*/  VIADD R12, R13, 0x20 ;  /* 0x000000200d0c7836 */ /* 0x000fe40000000000 */
[----:B------:R-:W-:Y:S01]  /*0e80*/  LOP3.LUT R7, R7, 0x800000, RZ, 0xfc, !PT ;  /* 0x0080000007077812 */ /* 0x000fe200078efcff */
[----:B------:R-:W-:Y:S01]  /*0e90*/  IMAD.MOV R11, RZ, RZ, -R13 ;  /* 0x000000ffff0b7224 */ /* 0x000fe200078e0a0d */
[----:B------:R-:W-:-:S02]  /*0ea0*/  FSETP.NEU.FTZ.AND P0, PT, R3, R10, PT ;  /* 0x0000000a0300720b */ /* 0x000fc40003f1d000 */
[----:B------:R-:W-:Y:S02]  /*0eb0*/  SHF.L.U32 R12, R7, R12, RZ ;  /* 0x0000000c070c7219 */ /* 0x000fe400000006ff */
[----:B------:R-:W-:Y:S02]  /*0ec0*/  SEL R10, R11, RZ, P2 ;  /* 0x000000ff0b0a7207 */ /* 0x000fe40001000000 */
[----:B------:R-:W-:Y:S02]  /*0ed0*/  ISETP.NE.AND P1, PT, R12, RZ, P1 ;  /* 0x000000ff0c00720c */ /* 0x000fe40000f25270 */
[----:B------:R-:W-:Y:S02]  /*0ee0*/  SHF.R.U32.HI R10, RZ, R10, R7 ;  /* 0x0000000aff0a7219 */ /* 0x000fe40000011607 */
[----:B------:R-:W-:Y:S02]  /*0ef0*/  PLOP3.LUT P0, PT, P0, P1, PT, 0xf8, 0x8f ;  /* 0x00000000008f781c */ /* 0x000fe40000703f70 */
[----:B------:R-:W-:-:S02]  /*0f00*/  SHF.R.U32.HI R12, RZ, 0x1, R10 ;  /* 0x00000001ff0c7819 */ /* 0x000fc4000001160a */
[----:B------:R-:W-:-:S04]  /*0f10*/  SEL R3, RZ, 0x1, !P0 ;  /* 0x00000001ff037807 */ /* 0x000fc80004000000 */
[----:B------:R-:W-:-:S04]  /*0f20*/  LOP3.LUT R3, R3, 0x1, R12, 0xf8, !PT ;  /* 0x0000000103037812 */ /* 0x000fc800078ef80c */
[----:B------:R-:W-:-:S04]  /*0f30*/  LOP3.LUT R3, R3, R10, RZ, 0xc0, !PT ;  /* 0x0000000a03037212 */ /* 0x000fc800078ec0ff */
[----:B------:R-:W-:-:S04]  /*0f40*/  IADD3 R3, PT, PT, R12, R3, RZ ;  /* 0x000000030c037210 */ /* 0x000fc80007ffe0ff */
[----:B------:R-:W-:Y:S01]  /*0f50*/  LOP3.LUT R0, R3, R0, RZ, 0xfc, !PT ;  /* 0x0000000003007212 */ /* 0x000fe200078efcff */
[----:B------:R-:W-:Y:S06]  /*0f60*/  BRA `(.L_x_29) ;  /* 0x0000000000107947 */ /* 0x000fec0003800000 */
.L_x_28:
[----:B------:R-:W-:-:S04]  /*0f70*/  LOP3.LUT R0, R0, 0x80000000, RZ, 0xc0, !PT ;  /* 0x8000000000007812 */ /* 0x000fc800078ec0ff */
[----:B------:R-:W-:Y:S01]  /*0f80*/  LOP3.LUT R0, R0, 0x7f800000, RZ, 0xfc, !PT ;  /* 0x7f80000000007812 */ /* 0x000fe200078efcff */
[----:B------:R-:W-:Y:S06]  /*0f90*/  BRA `(.L_x_29) ;  /* 0x0000000000047947 */ /* 0x000fec0003800000 */
.L_x_27:
[----:B------:R-:W-:-:S07]  /*0fa0*/  IMAD R0, R10, 0x800000, R0 ;  /* 0x008000000a007824 */ /* 0x000fce00078e0200 */
.L_x_29:
[----:B------:R-:W-:Y:S05]  /*0fb0*/  BSYNC.RECONVERGENT B2 ;  /* 0x0000000000027941 */ /* 0x000fea0003800200 */
.L_x_26:
[----:B------:R-:W-:Y:S05]  /*0fc0*/  BRA `(.L_x_30) ;  /* 0x0000000000207947 */ /* 0x000fea0003800000 */
.L_x_25:
[----:B------:R-:W-:-:S04]  /*0fd0*/  LOP3.LUT R0, R3, 0x80000000, R0, 0x48, !PT ;  /* 0x8000000003007812 */ /* 0x000fc800078e4800 */
[----:B------:R-:W-:Y:S01]  /*0fe0*/  LOP3.LUT R0, R0, 0x7f800000, RZ, 0xfc, !PT ;  /* 0x7f80000000007812 */ /* 0x000fe200078efcff */
[----:B------:R-:W-:Y:S06]  /*0ff0*/  BRA `(.L_x_30) ;  /* 0x0000000000147947 */ /* 0x000fec0003800000 */
.L_x_24:
[----:B------:R-:W-:Y:S01]  /*1000*/  LOP3.LUT R0, R3, 0x80000000, R0, 0x48, !PT ;  /* 0x8000000003007812 */ /* 0x000fe200078e4800 */
[----:B------:R-:W-:Y:S06]  /*1010*/  BRA `(.L_x_30) ;  /* 0x00000000000c7947 */ /* 0x000fec0003800000 */
.L_x_23:
[----:B------:R-:W0:Y:S01]  /*1020*/  MUFU.RSQ R0, -QNAN ;  /* 0xffc0000000007908 */ /* 0x000e220000001400 */
[----:B------:R-:W-:Y:S05]  /*1030*/  BRA `(.L_x_30) ;  /* 0x0000000000047947 */ /* 0x000fea0003800000 */
.L_x_22:
[----:B------:R-:W-:-:S07]  /*1040*/  FADD.FTZ R0, R0, R3 ;  /* 0x0000000300007221 */ /* 0x000fce0000010000 */
.L_x_30:
[----:B------:R-:W-:Y:S05]  /*1050*/  BSYNC.RECONVERGENT B1 ;  /* 0x0000000000017941 */ /* 0x000fea0003800200 */
.L_x_20:
[----:B------:R-:W-:-:S04]  /*1060*/  IMAD.MOV.U32 R7, RZ, RZ, 0x0 ;  /* 0x00000000ff077424 */ /* 0x000fc800078e00ff */
[----:B0-----:R-:W-:Y:S05]  /*1070*/  RET.REL.NODEC R6 `(_Z31interpolate_2x2_bilinear_kernelPKfiiiPfii) ;  /* 0xffffffec06e07950 */ /* 0x001fea0003c3ffff */
.L_x_31:
        /* <DEDUP_REMOVED lines=16> */
.L_x_65:


//--------------------- .text._Z17catmullrom_kernelPKfiiiPfii --------------------------
	.section	.text._Z17catmullrom_kernelPKfiiiPfii,"ax",@progbits
	.align	128
        .global         _Z17catmullrom_kernelPKfiiiPfii
        .type           _Z17catmullrom_kernelPKfiiiPfii,@function
        .size           _Z17catmullrom_kernelPKfiiiPfii,(.L_x_66 - _Z17catmullrom_kernelPKfiiiPfii)
        .other          _Z17catmullrom_kernelPKfiiiPfii,@"STO_CUDA_ENTRY STV_DEFAULT"
_Z17catmullrom_kernelPKfiiiPfii:
.text._Z17catmullrom_kernelPKfiiiPfii:
        /* <DEDUP_REMOVED lines=11> */
[----:B0-----:R-:W-:-:S02]  /*00b0*/  IADD3 R6, PT, PT, R0, 0xffffffe, RZ ;  /* 0x0ffffffe00067810 */ /* 0x001fc40007ffe0ff */
[----:B------:R-:W-:-:S04]  /*00c0*/  IABS R0, R3 ;  /* 0x0000000300007213 */ /* 0x000fc80000000000 */
[----:B------:R0:W2:Y:S02]  /*00d0*/  F2I.FTZ.U32.TRUNC.NTZ R7, R6 ;  /* 0x0000000600077305 */ /* 0x0000a4000021f000 */
[----:B0-----:R-:W-:Y:S01]  /*00e0*/  IMAD.MOV.U32 R6, RZ, RZ, RZ ;  /* 0x000000ffff067224 */ /* 0x001fe200078e00ff */
[----:B--2---:R-:W-:-:S04]  /*00f0*/  IADD3 R10, PT, PT, RZ, -R7, RZ ;  /* 0x80000007ff0a7210 */ /* 0x004fc80007ffe0ff */
[----:B------:R-:W-:-:S05]  /*0100*/  MOV R8, R10 ;  /* 0x0000000a00087202 */ /* 0x000fca0000000f00 */
[----:B------:R-:W-:Y:S01]  /*0110*/  IMAD R11, R8, R9, RZ ;  /* 0x00000009080b7224 */ /* 0x000fe200078e02ff */
[----:B------:R-:W-:-:S03]  /*0120*/  IABS R8, R2 ;  /* 0x0000000200087213 */ /* 0x000fc60000000000 */
[----:B------:R-:W-:Y:S01]  /*0130*/  IMAD.HI.U32 R7, R7, R11, R6 ;  /* 0x0000000b07077227 */ /* 0x000fe200078e0006 */
[----:B------:R-:W-:-:S05]  /*0140*/  IADD3 R11, PT, PT, RZ, -R8, RZ ;  /* 0x80000008ff0b7210 */ /* 0x000fca0007ffe0ff */
[----:B------:R-:W-:-:S04]  /*0150*/  IMAD.HI.U32 R16, R7, R0, RZ ;  /* 0x0000000007107227 */ /* 0x000fc800078e00ff */
[----:B------:R-:W-:-:S05]  /*0160*/  IMAD R6, R16, R11, R0 ;  /* 0x0000000b10067224 */ /* 0x000fca00078e0200 */
[----:B------:R-:W-:-:S13]  /*0170*/  ISETP.GT.U32.AND P2, PT, R9, R6, PT ;  /* 0x000000060900720c */ /* 0x000fda0003f44070 */
[-C--:B------:R-:W-:Y:S02]  /*0180*/  @!P2 IADD3 R6, PT, PT, R6, -R9.reuse, RZ ;  /* 0x800000090606a210 */ /* 0x080fe40007ffe0ff */
[----:B------:R-:W-:Y:S02]  /*0190*/  @!P2 IADD3 R16, PT, PT, R16, 0x1, RZ ;  /* 0x000000011010a810 */ /* 0x000fe40007ffe0ff */
[----:B------:R-:W-:Y:S02]  /*01a0*/  ISETP.GE.U32.AND P0, PT, R6, R9, PT ;  /* 0x000000090600720c */ /* 0x000fe40003f06070 */
[----:B------:R-:W-:Y:S02]  /*01b0*/  LOP3.LUT R6, R3, R2, RZ, 0x3c, !PT ;  /* 0x0000000203067212 */ /* 0x000fe400078e3cff */
[----:B------:R-:W-:Y:S02]  /*01c0*/  ISETP.NE.AND P2, PT, R2, RZ, PT ;  /* 0x000000ff0200720c */ /* 0x000fe40003f45270 */
[----:B------:R-:W-:-:S07]  /*01d0*/  ISETP.GE.AND P1, PT, R6, RZ, PT ;  /* 0x000000ff0600720c */ /* 0x000fce0003f26270 */
[----:B------:R-:W-:-:S06]  /*01e0*/  @P0 VIADD R16, R16, 0x1 ;  /* 0x0000000110100836 */ /* 0x000fcc0000000000 */
[----:B------:R-:W-:Y:S02]  /*01f0*/  @!P1 IADD3 R16, PT, PT, -R16, RZ, RZ ;  /* 0x000000ff10109210 */ /* 0x000fe40007ffe1ff */
[----:B------:R-:W-:Y:S02]  /*0200*/  @!P2 LOP3.LUT R16, RZ, R2, RZ, 0x33, !PT ;  /* 0x00000002ff10a212 */ /* 0x000fe400078e33ff */
[----:B------:R-:W-:Y:S02]  /*0210*/  LOP3.LUT R2, R5, R4, RZ, 0xfc, !PT ;  /* 0x0000000405027212 */ /* 0x000fe400078efcff */
        /* <DEDUP_REMOVED lines=9> */
[----:B0-----:R-:W-:Y:S01]  /*02b0*/  IMAD.MOV.U32 R6, RZ, RZ, RZ ;  /* 0x000000ffff067224 */ /* 0x001fe200078e00ff */
[----:B-1----:R-:W-:-:S05]  /*02c0*/  IADD3 R2, PT, PT, RZ, -R7, RZ ;  /* 0x80000007ff027210 */ /* 0x002fca0007ffe0ff */
[----:B------:R-:W-:Y:S01]  /*02d0*/  IMAD R9, R2, R11, RZ ;  /* 0x0000000b02097224 */ /* 0x000fe200078e02ff */
[----:B------:R-:W-:-:S03]  /*02e0*/  IABS R2, R5 ;  /* 0x0000000500027213 */ /* 0x000fc60000000000 */
[----:B------:R-:W-:Y:S02]  /*02f0*/  IMAD.HI.U32 R7, R7, R9, R6 ;  /* 0x0000000907077227 */ /* 0x000fe400078e0006 */
[----:B------:R-:W0:Y:S04]  /*0300*/  I2F.RP R9, R2 ;  /* 0x0000000200097306 */ /* 0x000e280000209400 */
[----:B------:R-:W-:-:S05]  /*0310*/  IMAD.HI.U32 R8, R7, R0, RZ ;  /* 0x0000000007087227 */ /* 0x000fca00078e00ff */
[----:B------:R-:W-:-:S05]  /*0320*/  IADD3 R7, PT, PT, -R8, RZ, RZ ;  /* 0x000000ff08077210 */ /* 0x000fca0007ffe1ff */
[C---:B------:R-:W-:Y:S01]  /*0330*/  IMAD R0, R11.reuse, R7, R0 ;  /* 0x000000070b007224 */ /* 0x040fe200078e0200 */
[----:B0-----:R-:W0:Y:S04]  /*0340*/  MUFU.RCP R9, R9 ;  /* 0x0000000900097308 */ /* 0x001e280000001000 */
[----:B------:R-:W-:-:S13]  /*0350*/  ISETP.GT.U32.AND P2, PT, R11, R0, PT ;  /* 0x000000000b00720c */ /* 0x000fda0003f44070 */
[-C--:B------:R-:W-:Y:S01]  /*0360*/  @!P2 IADD3 R0, PT, PT, R0, -R11.reuse, RZ ;  /* 0x8000000b0000a210 */ /* 0x080fe20007ffe0ff */
[----:B------:R-:W-:Y:S01]  /*0370*/  @!P2 VIADD R8, R8, 0x1 ;  /* 0x000000010808a836 */ /* 0x000fe20000000000 */
[----:B0-----:R-:W-:Y:S02]  /*0380*/  IADD3 R6, PT, PT, R9, 0xffffffe, RZ ;  /* 0x0ffffffe09067810 */ /* 0x001fe40007ffe0ff */
[----:B------:R-:W-:Y:S02]  /*0390*/  ISETP.GE.U32.AND P0, PT, R0, R11, PT ;  /* 0x0000000b0000720c */ /* 0x000fe40003f06070 */
[----:B------:R-:W-:Y:S01]  /*03a0*/  LOP3.LUT R0, R3, R4, RZ, 0x3c, !PT ;  /* 0x0000000403007212 */ /* 0x000fe200078e3cff */
[----:B------:R0:W1:Y:S01]  /*03b0*/  F2I.FTZ.U32.TRUNC.NTZ R7, R6 ;  /* 0x0000000600077305 */ /* 0x000062000021f000 */
[----:B------:R-:W-:Y:S02]  /*03c0*/  ISETP.NE.AND P2, PT, R4, RZ, PT ;  /* 0x000000ff0400720c */ /* 0x000fe40003f45270 */
[----:B------:R-:W-:Y:S01]  /*03d0*/  ISETP.GE.AND P1, PT, R0, RZ, PT ;  /* 0x000000ff0000720c */ /* 0x000fe20003f26270 */
[----:B0-----:R-:W-:-:S06]  /*03e0*/  IMAD.MOV.U32 R6, RZ, RZ, RZ ;  /* 0x000000ffff067224 */ /* 0x001fcc00078e00ff */
[----:B------:R-:W-:Y:S02]  /*03f0*/  @P0 IADD3 R8, PT, PT, R8, 0x1, RZ ;  /* 0x0000000108080810 */ /* 0x000fe40007ffe0ff */
[----:B-1----:R-:W-:-:S04]  /*0400*/  IADD3 R9, PT, PT, RZ, -R7, RZ ;  /* 0x80000007ff097210 */ /* 0x002fc80007ffe0ff */
[----:B------:R-:W-:Y:S02]  /*0410*/  @!P1 IADD3 R8, PT, PT, -R8, RZ, RZ ;  /* 0x000000ff08089210 */ /* 0x000fe40007ffe1ff */
[----:B------:R-:W-:Y:S01]  /*0420*/  @!P2 LOP3.LUT R8, RZ, R4, RZ, 0x33, !PT ;  /* 0x00000004ff08a212 */ /* 0x000fe200078e33ff */
[----:B------:R-:W-:Y:S01]  /*0430*/  IMAD R9, R9, R2, RZ ;  /* 0x0000000209097224 */ /* 0x000fe200078e02ff */
[----:B------:R-:W-:Y:S02]  /*0440*/  ISETP.NE.AND P1, PT, R5, RZ, PT ;  /* 0x000000ff0500720c */ /* 0x000fe40003f25270 */
[----:B------:R-:W-:Y:S01]  /*0450*/  IABS R0, R8 ;  /* 0x0000000800007213 */ /* 0x000fe20000000000 */
[----:B------:R-:W-:Y:S01]  /*0460*/  IMAD.HI.U32 R6, R7, R9, R6 ;  /* 0x0000000907067227 */ /* 0x000fe200078e0006 */
[----:B------:R-:W-:Y:S02]  /*0470*/  I2FP.F32.S32 R9, R4 ;  /* 0x0000000400097245 */ /* 0x000fe40000201400 */
[----:B------:R-:W-:-:S02]  /*0480*/  MOV R7, R0 ;  /* 0x0000000000077202 */ /* 0x000fc40000000f00 */
[----:B------:R-:W0:Y:S03]  /*0490*/  MUFU.RCP R0, R9 ;  /* 0x0000000900007308 */ /* 0x000e260000001000 */
[----:B------:R-:W-:-:S05]  /*04a0*/  IMAD.HI.U32 R6, R6, R7, RZ ;  /* 0x0000000706067227 */ /* 0x000fca00078e00ff */
[----:B------:R-:W-:-:S05]  /*04b0*/  IADD3 R6, PT, PT, -R6, RZ, RZ ;  /* 0x000000ff06067210 */ /* 0x000fca0007ffe1ff */
[C---:B------:R-:W-:Y:S02]  /*04c0*/  IMAD R7, R2.reuse, R6, R7 ;  /* 0x0000000602077224 */ /* 0x040fe400078e0207 */
[----:B------:R-:W-:Y:S02]  /*04d0*/  IMAD.MOV R6, RZ, RZ, -R8 ;  /* 0x000000ffff067224 */ /* 0x000fe400078e0a08 */
[----:B0-----:R-:W-:Y:S01]  /*04e0*/  FFMA R11, -R9, R0, 1 ;  /* 0x3f800000090b7423 */ /* 0x001fe20000000100 */
[----:B------:R-:W-:Y:S01]  /*04f0*/  ISETP.GT.U32.AND P0, PT, R2, R7, PT ;  /* 0x000000070200720c */ /* 0x000fe20003f04070 */
[----:B------:R-:W-:Y:S02]  /*0500*/  IMAD R4, R4, R6, R3 ;  /* 0x0000000604047224 */ /* 0x000fe400078e0203 */
[----:B------:R-:W-:-:S03]  /*0510*/  FFMA R11, R0, R11, R0 ;  /* 0x0000000b000b7223 */ /* 0x000fc60000000000 */
[----:B------:R-:W-:-:S07]  /*0520*/  I2FP.F32.S32 R0, R4 ;  /* 0x0000000400007245 */ /* 0x000fce0000201400 */
[----:B------:R-:W-:Y:S02]  /*0530*/  @!P0 IADD3 R7, PT, PT, R7, -R2, RZ ;  /* 0x8000000207078210 */ /* 0x000fe40007ffe0ff */
[----:B------:R-:W-:Y:S02]  /*0540*/  ISETP.GE.AND P0, PT, R8, RZ, PT ;  /* 0x000000ff0800720c */ /* 0x000fe40003f06270 */
[----:B------:R-:W-:-:S13]  /*0550*/  ISETP.GT.U32.AND P2, PT, R2, R7, PT ;  /* 0x000000070200720c */ /* 0x000fda0003f44070 */
[----:B------:R-:W-:Y:S01]  /*0560*/  @!P2 IADD3 R7, PT, PT, R7, -R2, RZ ;  /* 0x800000020707a210 */ /* 0x000fe20007ffe0ff */
[----:B------:R-:W0:Y:S01]  /*0570*/  FCHK P2, R0, R9 ;  /* 0x0000000900007302 */ /* 0x000e220000040000 */
[----:B------:R-:W-:Y:S02]  /*0580*/  FFMA R2, R0, R11, RZ ;  /* 0x0000000b00027223 */ /* 0x000fe400000000ff */
[----:B------:R-:W-:Y:S02]  /*0590*/  @!P0 IADD3 R7, PT, PT, -R7, RZ, RZ ;  /* 0x000000ff07078210 */ /* 0x000fe40007ffe1ff */
[----:B------:R-:W-:Y:S01]  /*05a0*/  FFMA R3, -R9, R2, R0 ;  /* 0x0000000209037223 */ /* 0x000fe20000000100 */
[----:B------:R-:W-:-:S03]  /*05b0*/  @!P1 LOP3.LUT R7, RZ, R5, RZ, 0x33, !PT ;  /* 0x00000005ff079212 */ /* 0x000fc600078e33ff */
[----:B------:R-:W-:Y:S01]  /*05c0*/  FFMA R2, R11, R3, R2 ;  /* 0x000000030b027223 */ /* 0x000fe20000000002 */
[----:B0-----:R-:W-:Y:S06]  /*05d0*/  @!P2 BRA `(.L_x_33) ;  /* 0x000000000010a947 */ /* 0x001fec0003800000 */
[----:B------:R-:W-:Y:S02]  /*05e0*/  MOV R3, R9 ;  /* 0x0000000900037202 */ /* 0x000fe40000000f00 */
[----:B------:R-:W-:-:S07]  /*05f0*/  MOV R6, 0x610 ;  /* 0x0000061000067802 */ /* 0x000fce0000000f00 */
[----:B------:R-:W-:Y:S05]  /*0600*/  CALL.REL.NOINC `($__internal_2_$__cuda_sm3x_div_rn_noftz_f32_slowpath) ;  /* 0x0000000800647944 */ /* 0x000fea0003c00000 */
[----:B------:R-:W-:-:S07]  /*0610*/  IMAD.MOV.U32 R2, RZ, RZ, R0 ;  /* 0x000000ffff027224 */ /* 0x000fce00078e0000 */
.L_x_33:
[----:B------:R-:W-:Y:S05]  /*0620*/  BSYNC.RECONVERGENT B0 ;  /* 0x0000000000007941 */ /* 0x000fea0003800200 */
.L_x_32:
        /* <DEDUP_REMOVED lines=16> */
[----:B------:R-:W-:Y:S05]  /*0730*/  CALL.REL.NOINC `($__internal_2_$__cuda_sm3x_div_rn_noftz_f32_slowpath) ;  /* 0x0000000800187944 */ /* 0x000fea0003c00000 */
[----:B------:R-:W-:-:S07]  /*0740*/  MOV R20, R0 ;  /* 0x0000000000147202 */ /* 0x000fce0000000f00 */
.L_x_35:
[----:B------:R-:W-:Y:S05]  /*0750*/  BSYNC.RECONVERGENT B0 ;  /* 0x0000000000007941 */ /* 0x000fea0003800200 */
.L_x_34:
[----:B------:R-:W0:Y:S01]  /*0760*/  LDC.64 R10, c[0x0][0x388] ;  /* 0x0000e200ff0a7b82 */ /* 0x000e220000000a00 */
[----:B------:R-:W-:Y:S01]  /*0770*/  FFMA R17, R5, R2, -0.5 ;  /* 0xbf00000005117423 */ /* 0x000fe20000000002 */
[----:B------:R-:W1:Y:S03]  /*0780*/  LDCU.64 UR6, c[0x0][0x3a0] ;  /* 0x00007400ff0677ac */ /* 0x000e660008000a00 */
[----:B------:R-:W2:Y:S03]  /*0790*/  F2I.FLOOR.NTZ R26, R17 ;  /* 0x00000011001a7305 */ /* 0x000ea60000207100 */
[----:B------:R-:W3:Y:S05]  /*07a0*/  LDC.64 R14, c[0x0][0x380] ;  /* 0x0000e000ff0e7b82 */ /* 0x000eea0000000a00 */
[----:B------:R-:W4:Y:S01]  /*07b0*/  FRND.FLOOR R12, R17 ;  /* 0x00000011000c7307 */ /* 0x000f220000205000 */
[----:B--2---:R-:W-:Y:S01]  /*07c0*/  VIMNMX R0, PT, PT, RZ, R26, !PT ;  /* 0x0000001aff007248 */ /* 0x004fe20007fe0100 */
[----:B-1----:R-:W-:Y:S01]  /*07d0*/  IMAD R13, R16, UR7, R7 ;  /* 0x00000007100d7c24 */ /* 0x002fe2000f8e0207 */
[----:B------:R-:W-:-:S02]  /*07e0*/  VIMNMX R18, PT, PT, R26, 0x1, !PT ;  /* 0x000000011a127848 */ /* 0x000fc40007fe0100 */
[----:B0-----:R-:W-:Y:S02]  /*07f0*/  I2FP.F32.S32 R3, R11 ;  /* 0x0000000b00037245 */ /* 0x001fe40000201400 */
[----:B------:R-:W-:Y:S02]  /*0800*/  IADD3 R8, PT, PT, R11, -0x1, RZ ;  /* 0xffffffff0b087810 */ /* 0x000fe40007ffe0ff */
[----:B------:R-:W-:Y:S01]  /*0810*/  IADD3 R25, PT, PT, R10, -0x1, RZ ;  /* 0xffffffff0a197810 */ /* 0x000fe20007ffe0ff */
[----:B------:R-:W-:Y:S01]  /*0820*/  FFMA R20, R3, R20, -0.5 ;  /* 0xbf00000003147423 */ /* 0x000fe20000000014 */
[----:B------:R-:W-:Y:S01]  /*0830*/  VIMNMX R22, PT, PT, R26, -0x1, !PT ;  /* 0xffffffff1a167848 */ /* 0x000fe20007fe0100 */
[----:B----4-:R-:W-:Y:S02]  /*0840*/  FADD R17, R17, -R12 ;  /* 0x8000000c11117221 */ /* 0x010fe40000000000 */
[----:B------:R-:W0:Y:S02]  /*0850*/  F2I.FLOOR.NTZ R9, R20 ;  /* 0x0000001400097305 */ /* 0x000e240000207100 */
[----:B0-----:R-:W-:-:S04]  /*0860*/  VIMNMX R3, PT, PT, R9, 0x1, !PT ;  /* 0x0000000109037848 */ /* 0x001fc80007fe0100 */
[----:B------:R-:W-:Y:S02]  /*0870*/  VIADDMNMX R2, R3, 0xffffffff, R8, PT ;  /* 0xffffffff03027846 */ /* 0x000fe40003800108 */
[----:B------:R-:W-:Y:S01]  /*0880*/  VIMNMX R3, PT, PT, R25, R0, PT ;  /* 0x0000000019037248 */ /* 0x000fe20003fe0100 */
[----:B------:R-:W-:Y:S01]  /*0890*/  IMAD R0, R13, UR6, R4 ;  /* 0x000000060d007c24 */ /* 0x000fe2000f8e0204 */
[----:B------:R-:W-:Y:S01]  /*08a0*/  VIADDMNMX R4, R18, 0xffffffff, R25, PT ;  /* 0xffffffff12047846 */ /* 0x000fe20003800119 */
[----:B------:R-:W-:-:S04]  /*08b0*/  IMAD R2, R16, R11, R2 ;  /* 0x0000000b10027224 */ /* 0x000fc800078e0202 */
[CC--:B------:R-:W-:Y:S02]  /*08c0*/  IMAD R5, R2.reuse, R10.reuse, R3 ;  /* 0x0000000a02057224 */ /* 0x0c0fe400078e0203 */
[----:B------:R-:W-:Y:S02]  /*08d0*/  IMAD R19, R2, R10, R4 ;  /* 0x0000000a02137224 */ /* 0x000fe400078e0204 */
[----:B---3--:R-:W-:Y:S01]  /*08e0*/  IMAD.WIDE R6, R5, 0x4, R14 ;  /* 0x0000000405067825 */ /* 0x008fe200078e020e */
[----:B------:R-:W-:Y:S02]  /*08f0*/  VIMNMX R23, PT, PT, R9, -0x1, !PT ;  /* 0xffffffff09177848 */ /* 0x000fe40007fe0100 */
[----:B------:R-:W-:Y:S01]  /*0900*/  VIADDMNMX R5, R22, 0x1, R25, PT ;  /* 0x0000000116057846 */ /* 0x000fe20003800119 */
[----:B------:R-:W-:Y:S01]  /*0910*/  IMAD.WIDE R18, R19, 0x4, R14 ;  /* 0x0000000413127825 */ /* 0x000fe200078e020e */
[----:B------:R0:W2:Y:S01]  /*0920*/  LDG.E R24, desc[UR4][R6.64] ;  /* 0x0000000406187981 */ /* 0x0000a2000c1e1900 */
[----:B------:R-:W-:-:S02]  /*0930*/  VIMNMX R21, PT, PT, RZ, R9, !PT ;  /* 0x00000009ff157248 */ /* 0x000fc40007fe0100 */
[----:B------:R-:W-:Y:S01]  /*0940*/  VIMNMX R27, PT, PT, R9, -0x2, !PT ;  /* 0xfffffffe091b7848 */ /* 0x000fe20007fe0100 */
[----:B------:R-:W-:Y:S01]  /*0950*/  IMAD R13, R2, R10, R5 ;  /* 0x0000000a020d7224 */ /* 0x000fe200078e0205 */
[--C-:B------:R-:W-:Y:S02]  /*0960*/  VIADDMNMX R9, R23, 0x1, R8.reuse, PT ;  /* 0x0000000117097846 */ /* 0x100fe40003800108 */
[----:B------:R-:W-:Y:S01]  /*0970*/  VIMNMX R21, PT, PT, R8, R21, PT ;  /* 0x0000001508157248 */ /* 0x000fe20003fe0100 */
[----:B------:R1:W3:Y:S01]  /*0980*/  LDG.E R23, desc[UR4][R18.64] ;  /* 0x0000000412177981 */ /* 0x0002e2000c1e1900 */
[----:B------:R-:W-:Y:S01]  /*0990*/  VIADDMNMX R27, R27, 0x2, R8, PT ;  /* 0x000000021b1b7846 */ /* 0x000fe20003800108 */
[----:B0-----:R-:W-:Y:S02]  /*09a0*/  HFMA2 R7, -RZ, RZ, 1.9375, 0 ;  /* 0x3fc00000ff077431 */ /* 0x001fe400000001ff */
[----:B------:R-:W-:Y:S02]  /*09b0*/  IMAD.MOV.U32 R6, RZ, RZ, 0x3f000000 ;  /* 0x3f000000ff067424 */ /* 0x000fe400078e00ff */
[----:B------:R-:W-:-:S04]  /*09c0*/  IMAD.WIDE R12, R13, 0x4, R14 ;  /* 0x000000040d0c7825 */ /* 0x000fc800078e020e */
[C---:B------:R-:W-:Y:S02]  /*09d0*/  IMAD R8, R16.reuse, R11, R21 ;  /* 0x0000000b10087224 */ /* 0x040fe400078e0215 */
[C---:B------:R-:W-:Y:S01]  /*09e0*/  FMUL R21, R17.reuse, R17 ;  /* 0x0000001111157220 */ /* 0x040fe20000400000 */
[C---:B------:R-:W-:Y:S02]  /*09f0*/  IMAD R9, R16.reuse, R11, R9 ;  /* 0x0000000b10097224 */ /* 0x040fe400078e0209 */
[C---:B------:R-:W-:Y:S01]  /*0a00*/  FFMA R28, R17.reuse, R7, -2.5 ;  /* 0xc0200000111c7423 */ /* 0x040fe20000000007 */
[----:B------:R-:W-:Y:S02]  /*0a10*/  IMAD R11, R16, R11, R27 ;  /* 0x0000000b100b7224 */ /* 0x000fe400078e021b */
[CC--:B------:R-:W-:Y:S01]  /*0a20*/  FFMA R27, R17.reuse, R6.reuse, -0.5 ;  /* 0xbf000000111b7423 */ /* 0x0c0fe20000000006 */
[C---:B------:R-:W-:Y:S01]  /*0a30*/  FFMA R16, R17.reuse, -R6, 1 ;  /* 0x3f80000011107423 */ /* 0x040fe20000000806 */
[C---:B-1----:R-:W-:Y:S01]  /*0a40*/  FFMA R18, R17.reuse, -R7, 2 ;  /* 0x4000000011127423 */ /* 0x042fe20000000807 */
[----:B------:R0:W4:Y:S02]  /*0a50*/  LDG.E R22, desc[UR4][R12.64] ;  /* 0x000000040c167981 */ /* 0x000124000c1e1900 */
[----:B------:R-:W-:Y:S01]  /*0a60*/  FFMA R16, R17, R16, -0.5 ;  /* 0xbf00000011107423 */ /* 0x000fe20000000010 */
[C---:B0-----:R-:W-:Y:S01]  /*0a70*/  FFMA R12, R21.reuse, R28, 1 ;  /* 0x3f800000150c7423 */ /* 0x041fe2000000001c */
[----:B------:R-:W-:Y:S01]  /*0a80*/  FMUL R13, R21, R27 ;  /* 0x0000001b150d7220 */ /* 0x000fe20000400000 */
[----:B------:R-:W-:Y:S01]  /*0a90*/  FFMA R28, R17, R18, 0.5 ;  /* 0x3f000000111c7423 */ /* 0x000fe20000000012 */
[----:B------:R-:W-:-:S02]  /*0aa0*/  IMAD R21, R8, R10, R4 ;  /* 0x0000000a08157224 */ /* 0x000fc400078e0204 */
[C---:B------:R-:W-:Y:S01]  /*0ab0*/  FMUL R18, R17.reuse, R16 ;  /* 0x0000001011127220 */ /* 0x040fe20000400000 */
[----:B------:R-:W-:Y:S01]  /*0ac0*/  FMUL R19, R17, R28 ;  /* 0x0000001c11137220 */ /* 0x000fe20000400000 */
[----:B------:R-:W-:-:S04]  /*0ad0*/  IMAD.WIDE R16, R21, 0x4, R14 ;  /* 0x0000000415107825 */ /* 0x000fc800078e020e */
[----:B------:R-:W-:Y:S01]  /*0ae0*/  IMAD R27, R8, R10, R3 ;  /* 0x0000000a081b7224 */ /* 0x000fe200078e0203 */
[----:B------:R0:W5:Y:S03]  /*0af0*/  LDG.E R21, desc[UR4][R16.64] ;  /* 0x0000000410157981 */ /* 0x000166000c1e1900 */
[----:B0-----:R-:W-:-:S05]  /*0b00*/  IMAD.WIDE R16, R27, 0x4, R14 ;  /* 0x000000041b107825 */ /* 0x001fca00078e020e */
[----:B------:R0:W5:Y:S01]  /*0b10*/  LDG.E R27, desc[UR4][R16.64] ;  /* 0x00000004101b7981 */ /* 0x000162000c1e1900 */
[----:B------:R-:W1:Y:S01]  /*0b20*/  FRND.FLOOR R29, R20 ;  /* 0x00000014001d7307 */ /* 0x000e620000205000 */
[----:B------:R-:W-:Y:S01]  /*0b30*/  VIMNMX R26, PT, PT, R26, -0x2, !PT ;  /* 0xfffffffe1a1a7848 */ /* 0x000fe20007fe0100 */
[----:B-1----:R-:W-:Y:S01]  /*0b40*/  FADD R20, R20, -R29 ;  /* 0x8000001d14147221 */ /* 0x002fe20000000000 */
[-C--:B------:R-:W-:Y:S02]  /*0b50*/  IMAD R29, R9, R10.reuse, R4 ;  /* 0x0000000a091d7224 */ /* 0x080fe400078e0204 */
[----:B------:R-:W-:Y:S01]  /*0b60*/  VIADDMNMX R25, R26, 0x2, R25, PT ;  /* 0x000000021a197846 */ /* 0x000fe20003800119 */
[----:B------:R-:W-:-:S04]  /*0b70*/  IMAD R26, R11, R10, R3 ;  /* 0x0000000a0b1a7224 */ /* 0x000fc800078e0203 */
[----:B------:R-:W-:Y:S02]  /*0b80*/  IMAD R28, R8, R10, R25 ;  /* 0x0000000a081c7224 */ /* 0x000fe400078e0219 */
[----:B--2---:R-:W-:-:S04]  /*0b90*/  FMUL R24, R24, R12 ;  /* 0x0000000c18187220 */ /* 0x004fc80000400000 */
[----:B---3--:R-:W-:Y:S01]  /*0ba0*/  FFMA R23, R23, R18, R24 ;  /* 0x0000001217177223 */ /* 0x008fe20000000018 */
[----:B------:R-:W-:-:S04]  /*0bb0*/  IMAD R24, R8, R10, R5 ;  /* 0x0000000a08187224 */ /* 0x000fc800078e0205 */
[----:B0-----:R-:W-:-:S04]  /*0bc0*/  IMAD.WIDE R16, R24, 0x4, R14 ;  /* 0x0000000418107825 */ /* 0x001fc800078e020e */
[----:B----4-:R-:W-:Y:S02]  /*0bd0*/  FFMA R22, R22, R19, R23 ;  /* 0x0000001316167223 */ /* 0x010fe40000000017 */
[----:B------:R0:W2:Y:S02]  /*0be0*/  LDG.E R23, desc[UR4][R16.64] ;  /* 0x0000000410177981 */ /* 0x0000a4000c1e1900 */
[----:B0-----:R-:W-:-:S04]  /*0bf0*/  IMAD.WIDE R16, R29, 0x4, R14 ;  /* 0x000000041d107825 */ /* 0x001fc800078e020e */
[----:B------:R-:W-:Y:S01]  /*0c00*/  IMAD R29, R9, R10, R3 ;  /* 0x0000000a091d7224 */ /* 0x000fe200078e0203 */
[----:B------:R0:W3:Y:S03]  /*0c10*/  LDG.E R24, desc[UR4][R16.64] ;  /* 0x0000000410187981 */ /* 0x0000e6000c1e1900 */
[----:B0-----:R-:W-:-:S06]  /*0c20*/  IMAD.WIDE R16, R29, 0x4, R14 ;  /* 0x000000041d107825 */ /* 0x001fcc00078e020e */
[----:B------:R0:W4:Y:S01]  /*0c30*/  LDG.E R16, desc[UR4][R16.64] ;  /* 0x0000000410107981 */ /* 0x000122000c1e1900 */
[CC--:B------:R-:W-:Y:S02]  /*0c40*/  IMAD R8, R11.reuse, R10.reuse, R4 ;  /* 0x0000000a0b087224 */ /* 0x0c0fe400078e0204 */
[-C--:B------:R-:W-:Y:S02]  /*0c50*/  IMAD R29, R11, R10.reuse, R5 ;  /* 0x0000000a0b1d7224 */ /* 0x080fe400078e0205 */
[----:B-----5:R-:W-:Y:S01]  /*0c60*/  FMUL R27, R12, R27 ;  /* 0x0000001b0c1b7220 */ /* 0x020fe20000400000 */
[-C--:B0-----:R-:W-:Y:S02]  /*0c70*/  IMAD R17, R2, R10.reuse, R25 ;  /* 0x0000000a02117224 */ /* 0x081fe400078e0219 */
[----:B------:R-:W-:Y:S02]  /*0c80*/  IMAD R2, R9, R10, R5 ;  /* 0x0000000a09027224 */ /* 0x000fe400078e0205 */
[----:B------:R-:W-:-:S04]  /*0c90*/  IMAD.WIDE R4, R28, 0x4, R14 ;  /* 0x000000041c047825 */ /* 0x000fc800078e020e */
[----:B------:R-:W-:Y:S01]  /*0ca0*/  FFMA R21, R18, R21, R27 ;  /* 0x0000001512157223 */ /* 0x000fe2000000001b */
[----:B------:R-:W-:-:S04]  /*0cb0*/  IMAD.WIDE R2, R2, 0x4, R14 ;  /* 0x0000000402027825 */ /* 0x000fc800078e020e */
[----:B------:R-:W-:Y:S02]  /*0cc0*/  IMAD R9, R9, R10, R25 ;  /* 0x0000000a09097224 */ /* 0x000fe400078e0219 */
[----:B------:R-:W-:-:S04]  /*0cd0*/  IMAD.WIDE R26, R26, 0x4, R14 ;  /* 0x000000041a1a7825 */ /* 0x000fc800078e020e */
[----:B------:R-:W-:Y:S02]  /*0ce0*/  IMAD R10, R11, R10, R25 ;  /* 0x0000000a0b0a7224 */ /* 0x000fe400078e0219 */
[----:B------:R0:W5:Y:S04]  /*0cf0*/  LDG.E R11, desc[UR4][R2.64] ;  /* 0x00000004020b7981 */ /* 0x000168000c1e1900 */
[----:B------:R1:W5:Y:S04]  /*0d00*/  LDG.E R25, desc[UR4][R4.64] ;  /* 0x0000000404197981 */ /* 0x000368000c1e1900 */
[----:B------:R-:W5:Y:S01]  /*0d10*/  LDG.E R26, desc[UR4][R26.64] ;  /* 0x000000041a1a7981 */ /* 0x000f62000c1e1900 */
[----:B0-----:R-:W-:-:S04]  /*0d20*/  IMAD.WIDE R2, R8, 0x4, R14 ;  /* 0x0000000408027825 */ /* 0x001fc800078e020e */
[--C-:B-1----:R-:W-:Y:S01]  /*0d30*/  IMAD.WIDE R4, R17, 0x4, R14.reuse ;  /* 0x0000000411047825 */ /* 0x102fe200078e020e */
[----:B------:R0:W5:Y:S04]  /*0d40*/  LDG.E R8, desc[UR4][R2.64] ;  /* 0x0000000402087981 */ /* 0x000168000c1e1900 */
[----:B------:R1:W5:Y:S01]  /*0d50*/  LDG.E R17, desc[UR4][R4.64] ;  /* 0x0000000404117981 */ /* 0x000362000c1e1900 */
[----:B0-----:R-:W-:-:S04]  /*0d60*/  IMAD.WIDE R2, R9, 0x4, R14 ;  /* 0x0000000409027825 */ /* 0x001fc800078e020e */
[----:B-1----:R-:W-:-:S04]  /*0d70*/  IMAD.WIDE R4, R29, 0x4, R14 ;  /* 0x000000041d047825 */ /* 0x002fc800078e020e */
[----:B------:R-:W-:Y:S01]  /*0d80*/  IMAD.WIDE R14, R10, 0x4, R14 ;  /* 0x000000040a0e7825 */ /* 0x000fe200078e020e */
[----:B------:R-:W5:Y:S04]  /*0d90*/  LDG.E R9, desc[UR4][R4.64] ;  /* 0x0000000404097981 */ /* 0x000f68000c1e1900 */
[----:B------:R0:W5:Y:S04]  /*0da0*/  LDG.E R10, desc[UR4][R2.64] ;  /* 0x00000004020a7981 */ /* 0x000168000c1e1900 */
[----:B------:R-:W5:Y:S01]  /*0db0*/  LDG.E R14, desc[UR4][R14.64] ;  /* 0x000000040e0e7981 */ /* 0x000f62000c1e1900 */
[----:B0-----:R-:W-:Y:S01]  /*0dc0*/  FMUL R3, R20, R20 ;  /* 0x0000001414037220 */ /* 0x001fe20000400000 */
[----:B----4-:R-:W-:Y:S01]  /*0dd0*/  FMUL R29, R12, R16 ;  /* 0x000000100c1d7220 */ /* 0x010fe20000400000 */
[----:B--2---:R-:W-:-:S03]  /*0de0*/  FFMA R16, R19, R23, R21 ;  /* 0x0000001713107223 */ /* 0x004fc60000000015 */
[----:B---3--:R-:W-:Y:S02]  /*0df0*/  FFMA R24, R18, R24, R29 ;  /* 0x0000001812187223 */ /* 0x008fe4000000001d */
[----:B------:R-:W0:Y:S01]  /*0e00*/  LDC.64 R28, c[0x0][0x398] ;  /* 0x0000e600ff1c7b82 */ /* 0x000e220000000a00 */
[CC--:B------:R-:W-:Y:S01]  /*0e10*/  FFMA R23, R20.reuse, -R7.reuse, 2 ;  /* 0x4000000014177423 */ /* 0x0c0fe20000000807 */
[C---:B------:R-:W-:Y:S01]  /*0e20*/  FFMA R21, R20.reuse, -R6, 1 ;  /* 0x3f80000014157423 */ /* 0x040fe20000000806 */
[----:B------:R-:W-:-:S03]  /*0e30*/  FFMA R7, R20, R7, -2.5 ;  /* 0xc020000014077423 */ /* 0x000fc60000000007 */
[C---:B------:R-:W-:Y:S01]  /*0e40*/  FFMA R21, R20.reuse, R21, -0.5 ;  /* 0xbf00000014157423 */ /* 0x040fe20000000015 */
[----:B------:R-:W-:Y:S01]  /*0e50*/  FFMA R7, R3, R7, 1 ;  /* 0x3f80000003077423 */ /* 0x000fe20000000007 */
[C---:B------:R-:W-:Y:S02]  /*0e60*/  FFMA R23, R20.reuse, R23, 0.5 ;  /* 0x3f00000014177423 */ /* 0x040fe40000000017 */
[C---:B------:R-:W-:Y:S01]  /*0e70*/  FMUL R4, R20.reuse, R21 ;  /* 0x0000001514047220 */ /* 0x040fe20000400000 */
[C---:B------:R-:W-:Y:S01]  /*0e80*/  FFMA R6, R20.reuse, R6, -0.5 ;  /* 0xbf00000014067423 */ /* 0x040fe20000000006 */
[----:B------:R-:W-:-:S03]  /*0e90*/  FMUL R2, R20, R23 ;  /* 0x0000001714027220 */ /* 0x000fc60000400000 */
[----:B------:R-:W-:Y:S01]  /*0ea0*/  FMUL R6, R3, R6 ;  /* 0x0000000603067220 */ /* 0x000fe20000400000 */
[----:B-----5:R-:W-:Y:S01]  /*0eb0*/  FFMA R24, R19, R11, R24 ;  /* 0x0000000b13187223 */ /* 0x020fe20000000018 */
[----:B------:R-:W-:Y:S01]  /*0ec0*/  FFMA R16, R13, R25, R16 ;  /* 0x000000190d107223 */ /* 0x000fe20000000010 */
[----:B------:R-:W-:-:S03]  /*0ed0*/  FMUL R5, R12, R26 ;  /* 0x0000001a0c057220 */ /* 0x000fc60000400000 */
[----:B------:R-:W-:Y:S01]  /*0ee0*/  FMUL R16, R16, R7 ;  /* 0x0000000710107220 */ /* 0x000fe20000400000 */
[----:B------:R-:W-:Y:S01]  /*0ef0*/  FFMA R8, R18, R8, R5 ;  /* 0x0000000812087223 */ /* 0x000fe20000000005 */
[----:B------:R-:W-:-:S04]  /*0f00*/  FFMA R17, R17, R13, R22 ;  /* 0x0000000d11117223 */ /* 0x000fc80000000016 */
[----:B------:R-:W-:Y:S01]  /*0f10*/  FFMA R4, R17, R4, R16 ;  /* 0x0000000411047223 */ /* 0x000fe20000000010 */
[----:B0-----:R-:W-:-:S04]  /*0f20*/  IMAD.WIDE R28, R0, 0x4, R28 ;  /* 0x00000004001c7825 */ /* 0x001fc800078e021c */
[----:B------:R-:W-:Y:S01]  /*0f30*/  FFMA R8, R19, R9, R8 ;  /* 0x0000000913087223 */ /* 0x000fe20000000008 */
[----:B------:R-:W-:-:S04]  /*0f40*/  FFMA R5, R13, R10, R24 ;  /* 0x0000000a0d057223 */ /* 0x000fc80000000018 */
[----:B------:R-:W-:Y:S01]  /*0f50*/  FFMA R5, R5, R2, R4 ;  /* 0x0000000205057223 */ /* 0x000fe20000000004 */
[----:B------:R-:W-:-:S04]  /*0f60*/  FFMA R8, R13, R14, R8 ;  /* 0x0000000e0d087223 */ /* 0x000fc80000000008 */
[----:B------:R-:W-:-:S05]  /*0f70*/  FFMA R5, R8, R6, R5 ;  /* 0x0000000608057223 */ /* 0x000fca0000000005 */
[----:B------:R-:W-:Y:S01]  /*0f80*/  STG.E desc[UR4][R28.64], R5 ;  /* 0x000000051c007986 */ /* 0x000fe2000c101904 */
[----:B------:R-:W-:Y:S05]  /*0f90*/  EXIT ;  /* 0x000000000000794d */ /* 0x000fea0003800000 */
        .weak           $__internal_2_$__cuda_sm3x_div_rn_noftz_f32_slowpath
        .type           $__internal_2_$__cuda_sm3x_div_rn_noftz_f32_slowpath,@function
        .size           $__internal_2_$__cuda_sm3x_div_rn_noftz_f32_slowpath,(.L_x_66 - $__internal_2_$__cuda_sm3x_div_rn_noftz_f32_slowpath)
$__internal_2_$__cuda_sm3x_div_rn_noftz_f32_slowpath:
[----:B------:R-:W-:Y:S01]  /*0fa0*/  SHF.R.U32.HI R9, RZ, 0x17, R3 ;  /* 0x00000017ff097819 */ /* 0x000fe20000011603 */
[----:B------:R-:W-:Y:S01]  /*0fb0*/  BSSY.RECONVERGENT B1, `(.L_x_36) ;  /* 0x0000062000017945 */ /* 0x000fe20003800200 */
[----:B------:R-:W-:Y:S02]  /*0fc0*/  SHF.R.U32.HI R8, RZ, 0x17, R0 ;  /* 0x00000017ff087819 */ /* 0x000fe40000011600 */
[----:B------:R-:W-:Y:S02]  /*0fd0*/  LOP3.LUT R14, R9, 0xff, RZ, 0xc0, !PT ;  /* 0x000000ff090e7812 */ /* 0x000fe400078ec0ff */
[----:B------:R-:W-:Y:S02]  /*0fe0*/  LOP3.LUT R12, R8, 0xff, RZ, 0xc0, !PT ;  /* 0x000000ff080c7812 */ /* 0x000fe400078ec0ff */
[----:B------:R-:W-:Y:S02]  /*0ff0*/  IADD3 R10, PT, PT, R14, -0x1, RZ ;  /* 0xffffffff0e0a7810 */ /* 0x000fe40007ffe0ff */
[----:B------:R-:W-:-:S02]  /*1000*/  IADD3 R9, PT, PT, R12, -0x1, RZ ;  /* 0xffffffff0c097810 */ /* 0x000fc40007ffe0ff */
        /* <DEDUP_REMOVED lines=23> */
[----:B------:R-:W-:Y:S01]  /*1180*/  @!P0 FFMA R0, R0, 1.84467440737095516160e+19, RZ ;  /* 0x5f80000000008823 */ /* 0x000fe200000000ff */
[----:B------:R-:W-:Y:S01]  /*1190*/  @!P0 MOV R8, 0xffffffc0 ;  /* 0xffffffc000088802 */ /* 0x000fe20000000f00 */
[----:B------:R-:W-:-:S03]  /*11a0*/  @!P1 FFMA R3, R3, 1.84467440737095516160e+19, RZ ;  /* 0x5f80000003039823 */ /* 0x000fc600000000ff */
[----:B------:R-:W-:-:S07]  /*11b0*/  @!P1 IADD3 R8, PT, PT, R8, 0x40, RZ ;  /* 0x0000004008089810 */ /* 0x000fce0007ffe0ff */
.L_x_37:
[----:B------:R-:W-:Y:S01]  /*11c0*/  LEA R10, R14, 0xc0800000, 0x17 ;  /* 0xc08000000e0a7811 */ /* 0x000fe200078eb8ff */
[----:B------:R-:W-:Y:S03]  /*11d0*/  BSSY.RECONVERGENT B2, `(.L_x_42) ;  /* 0x0000036000027945 */ /* 0x000fe60003800200 */
[----:B------:R-:W-:Y:S01]  /*11e0*/  IADD3 R10, PT, PT, -R10, R3, RZ ;  /* 0x000000030a0a7210 */ /* 0x000fe20007ffe1ff */
[----:B------:R-:W-:-:S03]  /*11f0*/  VIADD R3, R12, 0xffffff81 ;  /* 0xffffff810c037836 */ /* 0x000fc60000000000 */
[----:B------:R-:W0:Y:S01]  /*1200*/  MUFU.RCP R9, R10 ;  /* 0x0000000a00097308 */ /* 0x000e220000001000 */
[----:B------:R-:W-:Y:S01]  /*1210*/  FADD.FTZ R11, -R10, -RZ ;  /* 0x800000ff0a0b7221 */ /* 0x000fe20000010100 */
[----:B------:R-:W-:-:S03]  /*1220*/  IMAD R0, R3, -0x800000, R0 ;  /* 0xff80000003007824 */ /* 0x000fc600078e0200 */
[----:B0-----:R-:W-:-:S04]  /*1230*/  FFMA R12, R9, R11, 1 ;  /* 0x3f800000090c7423 */ /* 0x001fc8000000000b */
[----:B------:R-:W-:-:S04]  /*1240*/  FFMA R18, R9, R12, R9 ;  /* 0x0000000c09127223 */ /* 0x000fc80000000009 */
[----:B------:R-:W-:-:S04]  /*1250*/  FFMA R9, R0, R18, RZ ;  /* 0x0000001200097223 */ /* 0x000fc800000000ff */
[----:B------:R-:W-:-:S04]  /*1260*/  FFMA R12, R11, R9, R0 ;  /* 0x000000090b0c7223 */ /* 0x000fc80000000000 */
[----:B------:R-:W-:Y:S01]  /*1270*/  FFMA R13, R18, R12, R9 ;  /* 0x0000000c120d7223 */ /* 0x000fe20000000009 */
[----:B------:R-:W-:-:S03]  /*1280*/  IADD3 R9, PT, PT, R3, 0x7f, -R14 ;  /* 0x0000007f03097810 */ /* 0x000fc60007ffe80e */
[----:B------:R-:W-:Y:S01]  /*1290*/  FFMA R12, R11, R13, R0 ;  /* 0x0000000d0b0c7223 */ /* 0x000fe20000000000 */
[----:B------:R-:W-:-:S03]  /*12a0*/  IADD3 R9, PT, PT, R9, R8, RZ ;  /* 0x0000000809097210 */ /* 0x000fc60007ffe0ff */
[----:B------:R-:W-:-:S05]  /*12b0*/  FFMA R0, R18, R12, R13 ;  /* 0x0000000c12007223 */ /* 0x000fca000000000d */
[----:B------:R-:W-:-:S04]  /*12c0*/  SHF.R.U32.HI R3, RZ, 0x17, R0 ;  /* 0x00000017ff037819 */ /* 0x000fc80000011600 */
[----:B------:R-:W-:-:S04]  /*12d0*/  LOP3.LUT R3, R3, 0xff, RZ, 0xc0, !PT ;  /* 0x000000ff03037812 */ /* 0x000fc800078ec0ff */
[----:B------:R-:W-:-:S04]  /*12e0*/  IADD3 R11, PT, PT, R3, R9, RZ ;  /* 0x00000009030b7210 */ /* 0x000fc80007ffe0ff */
[----:B------:R-:W-:-:S04]  /*12f0*/  IADD3 R3, PT, PT, R11, -0x1, RZ ;  /* 0xffffffff0b037810 */ /* 0x000fc80007ffe0ff */
        /* <DEDUP_REMOVED lines=10> */
[C---:B------:R-:W-:Y:S01]  /*13a0*/  IADD3 R10, PT, PT, R11.reuse, 0x20, RZ ;  /* 0x000000200b0a7810 */ /* 0x040fe20007ffe0ff */
[CCC-:B------:R-:W-:Y:S01]  /*13b0*/  FFMA.RM R8, R18.reuse, R12.reuse, R13.reuse ;  /* 0x0000000c12087223 */ /* 0x1c0fe2000000400d */
[----:B------:R-:W-:Y:S02]  /*13c0*/  ISETP.NE.AND P2, PT, R11, RZ, PT ;  /* 0x000000ff0b00720c */ /* 0x000fe40003f45270 */
[----:B------:R-:W-:Y:S01]  /*13d0*/  LOP3.LUT R9, R3, 0x7fffff, RZ, 0xc0, !PT ;  /* 0x007fffff03097812 */ /* 0x000fe200078ec0ff */
[----:B------:R-:W-:Y:S01]  /*13e0*/  FFMA.RP R3, R18, R12, R13 ;  /* 0x0000000c12037223 */ /* 0x000fe2000000800d */
[----:B------:R-:W-:Y:S01]  /*13f0*/  ISETP.NE.AND P1, PT, R11, RZ, PT ;  /* 0x000000ff0b00720c */ /* 0x000fe20003f25270 */
[----:B------:R-:W-:Y:S01]  /*1400*/  IMAD.MOV R11, RZ, RZ, -R11 ;  /* 0x000000ffff0b7224 */ /* 0x000fe200078e0a0b */
[----:B------:R-:W-:Y:S02]  /*1410*/  LOP3.LUT R9, R9, 0x800000, RZ, 0xfc, !PT ;  /* 0x0080000009097812 */ /* 0x000fe400078efcff */
        /* <DEDUP_REMOVED lines=13> */
.L_x_44:
[----:B------:R-:W-:-:S04]  /*14f0*/  LOP3.LUT R0, R0, 0x80000000, RZ, 0xc0, !PT ;  /* 0x8000000000007812 */ /* 0x000fc800078ec0ff */
[----:B------:R-:W-:Y:S01]  /*1500*/  LOP3.LUT R0, R0, 0x7f800000, RZ, 0xfc, !PT ;  /* 0x7f80000000007812 */ /* 0x000fe200078efcff */
[----:B------:R-:W-:Y:S06]  /*1510*/  BRA `(.L_x_45) ;  /* 0x0000000000047947 */ /* 0x000fec0003800000 */
.L_x_43:
[----:B------:R-:W-:-:S07]  /*1520*/  LEA R0, R9, R0, 0x17 ;  /* 0x0000000009007211 */ /* 0x000fce00078eb8ff */
.L_x_45:
[----:B------:R-:W-:Y:S05]  /*1530*/  BSYNC.RECONVERGENT B2 ;  /* 0x0000000000027941 */ /* 0x000fea0003800200 */
.L_x_42:
[----:B------:R-:W-:Y:S05]  /*1540*/  BRA `(.L_x_46) ;  /* 0x0000000000207947 */ /* 0x000fea0003800000 */
.L_x_41:
[----:B------:R-:W-:-:S04]  /*1550*/  LOP3.LUT R0, R3, 0x80000000, R0, 0x48, !PT ;  /* 0x8000000003007812 */ /* 0x000fc800078e4800 */
[----:B------:R-:W-:Y:S01]  /*1560*/  LOP3.LUT R0, R0, 0x7f800000, RZ, 0xfc, !PT ;  /* 0x7f80000000007812 */ /* 0x000fe200078efcff */
[----:B------:R-:W-:Y:S06]  /*1570*/  BRA `(.L_x_46) ;  /* 0x0000000000147947 */ /* 0x000fec0003800000 */
.L_x_40:
[----:B------:R-:W-:Y:S01]  /*1580*/  LOP3.LUT R0, R3, 0x80000000, R0, 0x48, !PT ;  /* 0x8000000003007812 */ /* 0x000fe200078e4800 */
[----:B------:R-:W-:Y:S06]  /*1590*/  BRA `(.L_x_46) ;  /* 0x00000000000c7947 */ /* 0x000fec0003800000 */
.L_x_39:
[----:B------:R-:W0:Y:S01]  /*15a0*/  MUFU.RSQ R0, -QNAN ;  /* 0xffc0000000007908 */ /* 0x000e220000001400 */
[----:B------:R-:W-:Y:S05]  /*15b0*/  BRA `(.L_x_46) ;  /* 0x0000000000047947 */ /* 0x000fea0003800000 */
.L_x_38:
[----:B------:R-:W-:-:S07]  /*15c0*/  FADD.FTZ R0, R0, R3 ;  /* 0x0000000300007221 */ /* 0x000fce0000010000 */
.L_x_46:
[----:B------:R-:W-:Y:S05]  /*15d0*/  BSYNC.RECONVERGENT B1 ;  /* 0x0000000000017941 */ /* 0x000fea0003800200 */
.L_x_36:
[----:B------:R-:W-:Y:S01]  /*15e0*/  HFMA2 R9, -RZ, RZ, 0, 0 ;  /* 0x00000000ff097431 */ /* 0x000fe200000001ff */
[----:B------:R-:W-:-:S04]  /*15f0*/  MOV R8, R6 ;  /* 0x0000000600087202 */ /* 0x000fc80000000f00 */
[----:B0-----:R-:W-:Y:S05]  /*1600*/  RET.REL.NODEC R8 `(_Z17catmullrom_kernelPKfiiiPfii) ;  /* 0xffffffe8087c7950 */ /* 0x001fea0003c3ffff */
.L_x_47:
        /* <DEDUP_REMOVED lines=15> */
.L_x_66:


//--------------------- .text._Z26interpolate_bicubic_kernelPKfiiiPfii --------------------------
	.section	.text._Z26interpolate_bicubic_kernelPKfiiiPfii,"ax",@progbits
	.align	128
        .global         _Z26interpolate_bicubic_kernelPKfiiiPfii
        .type           _Z26interpolate_bicubic_kernelPKfiiiPfii,@function
        .size           _Z26interpolate_bicubic_kernelPKfiiiPfii,(.L_x_67 - _Z26interpolate_bicubic_kernelPKfiiiPfii)
        .other          _Z26interpolate_bicubic_kernelPKfiiiPfii,@"STO_CUDA_ENTRY STV_DEFAULT"
_Z26interpolate_bicubic_kernelPKfiiiPfii:
.text._Z26interpolate_bicubic_kernelPKfiiiPfii:
        /* <DEDUP_REMOVED lines=14> */
[----:B0-----:R-:W-:Y:S01]  /*00e0*/  HFMA2 R6, -RZ, RZ, 0, 0 ;  /* 0x00000000ff067431 */ /* 0x001fe200000001ff */
        /* <DEDUP_REMOVED lines=9> */
[----:B------:R-:W-:Y:S01]  /*0180*/  @!P2 IMAD.IADD R6, R6, 0x1, -R9 ;  /* 0x000000010606a824 */ /* 0x000fe200078e0a09 */
[----:B------:R-:W-:Y:S02]  /*0190*/  @!P2 IADD3 R12, PT, PT, R12, 0x1, RZ ;  /* 0x000000010c0ca810 */ /* 0x000fe40007ffe0ff */
[----:B------:R-:W-:Y:S02]  /*01a0*/  ISETP.NE.AND P2, PT, R4, RZ, PT ;  /* 0x000000ff0400720c */ /* 0x000fe40003f45270 */
[----:B------:R-:W-:Y:S02]  /*01b0*/  ISETP.GE.U32.AND P0, PT, R6, R9, PT ;  /* 0x000000090600720c */ /* 0x000fe40003f06070 */
[----:B------:R-:W-:-:S04]  /*01c0*/  LOP3.LUT R6, R5, R4, RZ, 0x3c, !PT ;  /* 0x0000000405067212 */ /* 0x000fc800078e3cff */
[----:B------:R-:W-:-:S07]  /*01d0*/  ISETP.GE.AND P1, PT, R6, RZ, PT ;  /* 0x000000ff0600720c */ /* 0x000fce0003f26270 */
[----:B------:R-:W-:-:S06]  /*01e0*/  @P0 IADD3 R12, PT, PT, R12, 0x1, RZ ;  /* 0x000000010c0c0810 */ /* 0x000fcc0007ffe0ff */
        /* <DEDUP_REMOVED lines=22> */
[----:B------:R-:W-:Y:S02]  /*0350*/  ISETP.GT.U32.AND P2, PT, R11, R0, PT ;  /* 0x000000000b00720c */ /* 0x000fe40003f44070 */
[----:B0-----:R-:W-:-:S11]  /*0360*/  IADD3 R6, PT, PT, R9, 0xffffffe, RZ ;  /* 0x0ffffffe09067810 */ /* 0x001fd60007ffe0ff */
[-C--:B------:R-:W-:Y:S01]  /*0370*/  @!P2 IADD3 R0, PT, PT, R0, -R11.reuse, RZ ;  /* 0x8000000b0000a210 */ /* 0x080fe20007ffe0ff */
[----:B------:R0:W1:Y:S01]  /*0380*/  F2I.FTZ.U32.TRUNC.NTZ R7, R6 ;  /* 0x0000000600077305 */ /* 0x000062000021f000 */
[----:B------:R-:W-:Y:S02]  /*0390*/  @!P2 IADD3 R8, PT, PT, R8, 0x1, RZ ;  /* 0x000000010808a810 */ /* 0x000fe40007ffe0ff */
[----:B------:R-:W-:Y:S02]  /*03a0*/  ISETP.GE.U32.AND P0, PT, R0, R11, PT ;  /* 0x0000000b0000720c */ /* 0x000fe40003f06070 */
[----:B------:R-:W-:Y:S02]  /*03b0*/  LOP3.LUT R0, R5, R2, RZ, 0x3c, !PT ;  /* 0x0000000205007212 */ /* 0x000fe400078e3cff */
[----:B------:R-:W-:Y:S02]  /*03c0*/  ISETP.NE.AND P2, PT, R2, RZ, PT ;  /* 0x000000ff0200720c */ /* 0x000fe40003f45270 */
[----:B------:R-:W-:-:S02]  /*03d0*/  ISETP.GE.AND P1, PT, R0, RZ, PT ;  /* 0x000000ff0000720c */ /* 0x000fc40003f26270 */
[----:B0-----:R-:W-:Y:S01]  /*03e0*/  MOV R6, RZ ;  /* 0x000000ff00067202 */ /* 0x001fe20000000f00 */
[----:B-1----:R-:W-:-:S04]  /*03f0*/  IMAD.MOV R9, RZ, RZ, -R7 ;  /* 0x000000ffff097224 */ /* 0x002fc800078e0a07 */
[----:B------:R-:W-:Y:S01]  /*0400*/  @P0 IADD3 R8, PT, PT, R8, 0x1, RZ ;  /* 0x0000000108080810 */ /* 0x000fe20007ffe0ff */
[----:B------:R-:W-:-:S05]  /*0410*/  IMAD R9, R9, R4, RZ ;  /* 0x0000000409097224 */ /* 0x000fca00078e02ff */
[----:B------:R-:W-:Y:S01]  /*0420*/  @!P1 IADD3 R8, PT, PT, -R8, RZ, RZ ;  /* 0x000000ff08089210 */ /* 0x000fe20007ffe1ff */
[----:B------:R-:W-:Y:S01]  /*0430*/  IMAD.HI.U32 R6, R7, R9, R6 ;  /* 0x0000000907067227 */ /* 0x000fe200078e0006 */
[-C--:B------:R-:W-:Y:S02]  /*0440*/  @!P2 LOP3.LUT R8, RZ, R2.reuse, RZ, 0x33, !PT ;  /* 0x00000002ff08a212 */ /* 0x080fe400078e33ff */
[----:B------:R-:W-:Y:S02]  /*0450*/  I2FP.F32.S32 R7, R2 ;  /* 0x0000000200077245 */ /* 0x000fe40000201400 */
[----:B------:R-:W-:Y:S02]  /*0460*/  IABS R25, R8 ;  /* 0x0000000800197213 */ /* 0x000fe40000000000 */
[----:B------:R-:W-:Y:S02]  /*0470*/  IADD3 R0, PT, PT, -R8, RZ, RZ ;  /* 0x000000ff08007210 */ /* 0x000fe40007ffe1ff */
[----:B------:R-:W-:Y:S01]  /*0480*/  ISETP.NE.AND P1, PT, R3, RZ, PT ;  /* 0x000000ff0300720c */ /* 0x000fe20003f25270 */
[----:B------:R-:W-:-:S04]  /*0490*/  IMAD.HI.U32 R6, R6, R25, RZ ;  /* 0x0000001906067227 */ /* 0x000fc800078e00ff */
[----:B------:R-:W-:Y:S01]  /*04a0*/  IMAD R0, R2, R0, R5 ;  /* 0x0000000002007224 */ /* 0x000fe200078e0205 */
[----:B------:R-:W-:-:S04]  /*04b0*/  IADD3 R6, PT, PT, -R6, RZ, RZ ;  /* 0x000000ff06067210 */ /* 0x000fc80007ffe1ff */
[----:B------:R-:W-:Y:S01]  /*04c0*/  I2FP.F32.S32 R2, R0 ;  /* 0x0000000000027245 */ /* 0x000fe20000201400 */
[C---:B------:R-:W-:Y:S02]  /*04d0*/  IMAD R25, R4.reuse, R6, R25 ;  /* 0x0000000604197224 */ /* 0x040fe400078e0219 */
[----:B------:R-:W0:Y:S03]  /*04e0*/  MUFU.RCP R6, R7 ;  /* 0x0000000700067308 */ /* 0x000e260000001000 */
[----:B------:R-:W-:-:S13]  /*04f0*/  ISETP.GT.U32.AND P0, PT, R4, R25, PT ;  /* 0x000000190400720c */ /* 0x000fda0003f04070 */
[----:B------:R-:W-:Y:S01]  /*0500*/  @!P0 IADD3 R25, PT, PT, R25, -R4, RZ ;  /* 0x8000000419198210 */ /* 0x000fe20007ffe0ff */
[----:B0-----:R-:W-:Y:S01]  /*0510*/  FFMA R9, -R7, R6, 1 ;  /* 0x3f80000007097423 */ /* 0x001fe20000000106 */
[----:B------:R-:W-:Y:S02]  /*0520*/  ISETP.GE.AND P0, PT, R8, RZ, PT ;  /* 0x000000ff0800720c */ /* 0x000fe40003f06270 */
[----:B------:R-:W-:Y:S01]  /*0530*/  ISETP.GT.U32.AND P2, PT, R4, R25, PT ;  /* 0x000000190400720c */ /* 0x000fe20003f44070 */
[----:B------:R-:W-:-:S12]  /*0540*/  FFMA R9, R6, R9, R6 ;  /* 0x0000000906097223 */ /* 0x000fd80000000006 */
[----:B------:R-:W-:Y:S01]  /*0550*/  @!P2 IMAD.IADD R25, R25, 0x1, -R4 ;  /* 0x000000011919a824 */ /* 0x000fe200078e0a04 */
[----:B------:R-:W0:Y:S01]  /*0560*/  FCHK P2, R2, R7 ;  /* 0x0000000702007302 */ /* 0x000e220000040000 */
[----:B------:R-:W-:-:S03]  /*0570*/  FFMA R4, R2, R9, RZ ;  /* 0x0000000902047223 */ /* 0x000fc600000000ff */
[----:B------:R-:W-:Y:S01]  /*0580*/  @!P0 IADD3 R25, PT, PT, -R25, RZ, RZ ;  /* 0x000000ff19198210 */ /* 0x000fe20007ffe1ff */
[----:B------:R-:W-:Y:S01]  /*0590*/  FFMA R5, -R7, R4, R2 ;  /* 0x0000000407057223 */ /* 0x000fe20000000102 */
[----:B------:R-:W-:-:S03]  /*05a0*/  @!P1 LOP3.LUT R25, RZ, R3, RZ, 0x33, !PT ;  /* 0x00000003ff199212 */ /* 0x000fc600078e33ff */
[----:B------:R-:W-:Y:S01]  /*05b0*/  FFMA R4, R9, R5, R4 ;  /* 0x0000000509047223 */ /* 0x000fe20000000004 */
[----:B0-----:R-:W-:Y:S06]  /*05c0*/  @!P2 BRA `(.L_x_49) ;  /* 0x000000000010a947 */ /* 0x001fec0003800000 */
[----:B------:R-:W-:Y:S02]  /*05d0*/  MOV R3, R7 ;  /* 0x0000000700037202 */ /* 0x000fe40000000f00 */
[----:B------:R-:W-:-:S07]  /*05e0*/  MOV R6, 0x600 ;  /* 0x0000060000067802 */ /* 0x000fce0000000f00 */
[----:B------:R-:W-:Y:S05]  /*05f0*/  CALL.REL.NOINC `($__internal_3_$__cuda_sm3x_div_rn_noftz_f32_slowpath) ;  /* 0x0000000800787944 */ /* 0x000fea0003c00000 */
[----:B------:R-:W-:-:S07]  /*0600*/  MOV R4, R2 ;  /* 0x0000000200047202 */ /* 0x000fce0000000f00 */
.L_x_49:
[----:B------:R-:W-:Y:S05]  /*0610*/  BSYNC.RECONVERGENT B0 ;  /* 0x0000000000007941 */ /* 0x000fea0003800200 */
.L_x_48:
        /* <DEDUP_REMOVED lines=16> */
[----:B------:R-:W-:Y:S05]  /*0720*/  CALL.REL.NOINC `($__internal_3_$__cuda_sm3x_div_rn_noftz_f32_slowpath) ;  /* 0x00000008002c7944 */ /* 0x000fea0003c00000 */
[----:B------:R-:W-:-:S07]  /*0730*/  MOV R24, R2 ;  /* 0x0000000200187202 */ /* 0x000fce0000000f00 */
.L_x_51:
[----:B------:R-:W-:Y:S05]  /*0740*/  BSYNC.RECONVERGENT B0 ;  /* 0x0000000000007941 */ /* 0x000fea0003800200 */
.L_x_50:
[----:B------:R-:W0:Y:S01]  /*0750*/  LDC.64 R16, c[0x0][0x388] ;  /* 0x0000e200ff107b82 */ /* 0x000e220000000a00 */
[----:B------:R-:W-:Y:S01]  /*0760*/  FFMA R21, R5, R4, -0.5 ;  /* 0xbf00000005157423 */ /* 0x000fe20000000004 */
[----:B------:R-:W1:Y:S03]  /*0770*/  LDCU.64 UR6, c[0x0][0x3a0] ;  /* 0x00007400ff0677ac */ /* 0x000e660008000a00 */
[----:B------:R-:W2:Y:S03]  /*0780*/  F2I.FLOOR.NTZ R8, R21 ;  /* 0x0000001500087305 */ /* 0x000ea60000207100 */
[----:B------:R-:W3:Y:S05]  /*0790*/  LDC.64 R14, c[0x0][0x380] ;  /* 0x0000e000ff0e7b82 */ /* 0x000eea0000000a00 */
[----:B------:R-:W4:Y:S01]  /*07a0*/  FRND.FLOOR R10, R21 ;  /* 0x00000015000a7307 */ /* 0x000f220000205000 */
[----:B--2---:R-:W-:-:S02]  /*07b0*/  VIMNMX R11, PT, PT, RZ, R8, !PT ;  /* 0x00000008ff0b7248 */ /* 0x004fc40007fe0100 */
[----:B------:R-:W-:Y:S02]  /*07c0*/  VIMNMX R13, PT, PT, R8, 0x1, !PT ;  /* 0x00000001080d7848 */ /* 0x000fe40007fe0100 */
[----:B0-----:R-:W-:Y:S01]  /*07d0*/  I2FP.F32.S32 R3, R17 ;  /* 0x0000001100037245 */ /* 0x001fe20000201400 */
[----:B------:R-:W-:Y:S01]  /*07e0*/  VIADD R26, R16, 0xffffffff ;  /* 0xffffffff101a7836 */ /* 0x000fe20000000000 */
[----:B------:R-:W-:Y:S01]  /*07f0*/  VIMNMX R9, PT, PT, R8, -0x1, !PT ;  /* 0xffffffff08097848 */ /* 0x000fe20007fe0100 */
[----:B----4-:R-:W-:Y:S02]  /*0800*/  FADD R21, R21, -R10 ;  /* 0x8000000a15157221 */ /* 0x010fe40000000000 */
[----:B------:R-:W-:Y:S01]  /*0810*/  FFMA R24, R3, R24, -0.5 ;  /* 0xbf00000003187423 */ /* 0x000fe20000000018 */
[----:B------:R-:W-:Y:S02]  /*0820*/  IADD3 R3, PT, PT, R17, -0x1, RZ ;  /* 0xffffffff11037810 */ /* 0x000fe40007ffe0ff */
[----:B------:R-:W-:Y:S01]  /*0830*/  VIMNMX R11, PT, PT, R26, R11, PT ;  /* 0x0000000b1a0b7248 */ /* 0x000fe20003fe0100 */
[----:B------:R-:W0:Y:S01]  /*0840*/  F2I.FLOOR.NTZ R2, R24 ;  /* 0x0000001800027305 */ /* 0x000e220000207100 */
[----:B------:R-:W-:-:S02]  /*0850*/  VIADDMNMX R13, R13, 0xffffffff, R26, PT ;  /* 0xffffffff0d0d7846 */ /* 0x000fc4000380011a */
[----:B0-----:R-:W-:-:S04]  /*0860*/  VIMNMX R4, PT, PT, R2, 0x1, !PT ;  /* 0x0000000102047848 */ /* 0x001fc80007fe0100 */
[----:B------:R-:W-:-:S05]  /*0870*/  VIADDMNMX R4, R4, 0xffffffff, R3, PT ;  /* 0xffffffff04047846 */ /* 0x000fca0003800103 */
[----:B------:R-:W-:Y:S01]  /*0880*/  IMAD R22, R12, R17, R4 ;  /* 0x000000110c167224 */ /* 0x000fe200078e0204 */
[----:B------:R-:W-:Y:S02]  /*0890*/  VIMNMX R10, PT, PT, RZ, R2, !PT ;  /* 0x00000002ff0a7248 */ /* 0x000fe40007fe0100 */
[----:B------:R-:W-:Y:S01]  /*08a0*/  VIMNMX R18, PT, PT, R2, -0x1, !PT ;  /* 0xffffffff02127848 */ /* 0x000fe20007fe0100 */
[-C--:B------:R-:W-:Y:S01]  /*08b0*/  IMAD R7, R22, R16.reuse, R11 ;  /* 0x0000001016077224 */ /* 0x080fe200078e020b */
[----:B------:R-:W-:Y:S01]  /*08c0*/  VIMNMX R2, PT, PT, R2, -0x2, !PT ;  /* 0xfffffffe02027848 */ /* 0x000fe20007fe0100 */
[----:B------:R-:W-:Y:S01]  /*08d0*/  IMAD R5, R22, R16, R13 ;  /* 0x0000001016057224 */ /* 0x000fe200078e020d */
[----:B------:R-:W-:Y:S01]  /*08e0*/  VIADDMNMX R9, R9, 0x1, R26, PT ;  /* 0x0000000109097846 */ /* 0x000fe2000380011a */
[----:B---3--:R-:W-:Y:S01]  /*08f0*/  IMAD.WIDE R6, R7, 0x4, R14 ;  /* 0x0000000407067825 */ /* 0x008fe200078e020e */
[----:B------:R-:W-:-:S03]  /*0900*/  VIADDMNMX R27, R2, 0x2, R3, PT ;  /* 0x00000002021b7846 */ /* 0x000fc60003800103 */
[----:B------:R-:W-:Y:S02]  /*0910*/  HFMA2 R2, -RZ, RZ, 2.125, 0 ;  /* 0x40400000ff027431 */ /* 0x000fe400000001ff */
[----:B------:R-:W-:Y:S01]  /*0920*/  IMAD.WIDE R4, R5, 0x4, R14 ;  /* 0x0000000405047825 */ /* 0x000fe200078e020e */
[----:B------:R0:W2:Y:S01]  /*0930*/  LDG.E R23, desc[UR4][R6.64] ;  /* 0x0000000406177981 */ /* 0x0000a2000c1e1900 */
[----:B------:R-:W-:Y:S02]  /*0940*/  VIMNMX R10, PT, PT, R3, R10, PT ;  /* 0x0000000a030a7248 */ /* 0x000fe40003fe0100 */
[----:B------:R-:W-:Y:S01]  /*0950*/  IMAD R19, R22, R16, R9 ;  /* 0x0000001016137224 */ /* 0x000fe200078e0209 */
[----:B------:R-:W-:Y:S01]  /*0960*/  VIADDMNMX R20, R18, 0x1, R3, PT ;  /* 0x0000000112147846 */ /* 0x000fe20003800103 */
[----:B------:R3:W4:Y:S02]  /*0970*/  LDG.E R5, desc[UR4][R4.64] ;  /* 0x0000000404057981 */ /* 0x000724000c1e1900 */
[----:B------:R-:W-:-:S04]  /*0980*/  IMAD.WIDE R18, R19, 0x4, R14 ;  /* 0x0000000413127825 */ /* 0x000fc800078e020e */
[CC--:B------:R-:W-:Y:S01]  /*0990*/  FFMA R28, R21.reuse, -R2.reuse, 3 ;  /* 0x40400000151c7423 */ /* 0x0c0fe20000000802 */
[CC--:B------:R-:W-:Y:S02]  /*09a0*/  IMAD R29, R12.reuse, R17.reuse, R10 ;  /* 0x000000110c1d7224 */ /* 0x0c0fe400078e020a */
[C---:B-1----:R-:W-:Y:S02]  /*09b0*/  IMAD R3, R12.reuse, UR7, R25 ;  /* 0x000000070c037c24 */ /* 0x042fe4000f8e0219 */
[C---:B------:R-:W-:Y:S01]  /*09c0*/  FFMA R25, R21.reuse, R2, -6 ;  /* 0xc0c0000015197423 */ /* 0x040fe20000000002 */
[C---:B0-----:R-:W-:Y:S02]  /*09d0*/  IMAD R7, R12.reuse, R17, R20 ;  /* 0x000000110c077224 */ /* 0x041fe400078e0214 */
[C---:B------:R-:W-:Y:S01]  /*09e0*/  FMUL R20, R21.reuse, R21 ;  /* 0x0000001515147220 */ /* 0x040fe20000400000 */
[----:B------:R-:W-:Y:S02]  /*09f0*/  IMAD R12, R12, R17, R27 ;  /* 0x000000110c0c7224 */ /* 0x000fe400078e021b */
[C---:B---3--:R-:W-:Y:S01]  /*0a00*/  FADD R4, -R21.reuse, 3 ;  /* 0x4040000015047421 */ /* 0x048fe20000000100 */
[----:B------:R0:W3:Y:S01]  /*0a10*/  LDG.E R17, desc[UR4][R18.64] ;  /* 0x0000000412117981 */ /* 0x0000e2000c1e1900 */
[----:B------:R-:W-:Y:S01]  /*0a20*/  FFMA R6, R20, R25, 4 ;  /* 0x4080000014067423 */ /* 0x000fe20000000019 */
[C---:B------:R-:W-:Y:S01]  /*0a30*/  FFMA R28, R21.reuse, R28, 3 ;  /* 0x40400000151c7423 */ /* 0x040fe2000000001c */
[----:B------:R-:W-:Y:S01]  /*0a40*/  FFMA R10, R21, R4, -3 ;  /* 0xc0400000150a7423 */ /* 0x000fe20000000004 */
[----:B------:R-:W-:-:S02]  /*0a50*/  IMAD R25, R29, R16, R13 ;  /* 0x000000101d197224 */ /* 0x000fc400078e020d */
[----:B0-----:R-:W-:Y:S02]  /*0a60*/  IMAD R19, R29, R16, R11 ;  /* 0x000000101d137224 */ /* 0x001fe400078e020b */
[----:B------:R-:W-:Y:S02]  /*0a70*/  FMUL R4, R21, R20 ;  /* 0x0000001415047220 */ /* 0x000fe40000400000 */
[----:B------:R-:W-:-:S04]  /*0a80*/  IMAD.WIDE R18, R19, 0x4, R14 ;  /* 0x0000000413127825 */ /* 0x000fc800078e020e */
[C---:B------:R-:W-:Y:S01]  /*0a90*/  FFMA R10, R21.reuse, R10, 1 ;  /* 0x3f800000150a7423 */ /* 0x040fe2000000000a */
[----:B------:R-:W-:Y:S01]  /*0aa0*/  FFMA R28, R21, R28, 1 ;  /* 0x3f800000151c7423 */ /* 0x000fe2000000001c */
[----:B------:R-:W-:Y:S02]  /*0ab0*/  IMAD.WIDE R20, R25, 0x4, R14 ;  /* 0x0000000419147825 */ /* 0x000fe400078e020e */
[----:B------:R0:W5:Y:S04]  /*0ac0*/  LDG.E R25, desc[UR4][R18.64] ;  /* 0x0000000412197981 */ /* 0x000168000c1e1900 */
[----:B------:R1:W5:Y:S01]  /*0ad0*/  LDG.E R27, desc[UR4][R20.64] ;  /* 0x00000004141b7981 */ /* 0x000362000c1e1900 */
[----:B------:R-:W-:Y:S01]  /*0ae0*/  FMUL R6, R6, 0.16666667163372039795 ;  /* 0x3e2aaaab06067820 */ /* 0x000fe20000400000 */
[----:B------:R-:W-:Y:S01]  /*0af0*/  FMUL R10, R10, 0.16666667163372039795 ;  /* 0x3e2aaaab0a0a7820 */ /* 0x000fe20000400000 */
[----:B0-----:R-:W0:Y:S01]  /*0b00*/  FRND.FLOOR R19, R24 ;  /* 0x0000001800137307 */ /* 0x001e220000205000 */
[----:B-1----:R-:W-:-:S02]  /*0b10*/  IMAD R21, R29, R16, R9 ;  /* 0x000000101d157224 */ /* 0x002fc400078e0209 */
[----:B------:R-:W-:Y:S02]  /*0b20*/  IMAD R20, R7, R16, R11 ;  /* 0x0000001007147224 */ /* 0x000fe400078e020b */
[----:B--2---:R-:W-:-:S04]  /*0b30*/  FMUL R23, R23, R6 ;  /* 0x0000000617177220 */ /* 0x004fc80000400000 */
[----:B----4-:R-:W-:Y:S01]  /*0b40*/  FFMA R5, R5, R10, R23 ;  /* 0x0000000a05057223 */ /* 0x010fe20000000017 */
[----:B------:R-:W-:Y:S01]  /*0b50*/  VIMNMX R23, PT, PT, R8, -0x2, !PT ;  /* 0xfffffffe08177848 */ /* 0x000fe20007fe0100 */
[----:B------:R-:W-:-:S03]  /*0b60*/  FMUL R8, R28, 0.16666667163372039795 ;  /* 0x3e2aaaab1c087820 */ /* 0x000fc60000400000 */
[----:B------:R-:W-:Y:S01]  /*0b70*/  VIADDMNMX R23, R23, 0x2, R26, PT ;  /* 0x0000000217177846 */ /* 0x000fe2000380011a */
[-C--:B------:R-:W-:Y:S02]  /*0b80*/  IMAD R26, R7, R16.reuse, R13 ;  /* 0x00000010071a7224 */ /* 0x080fe400078e020d */
[----:B------:R-:W-:Y:S02]  /*0b90*/  IMAD R28, R12, R16, R11 ;  /* 0x000000100c1c7224 */ /* 0x000fe400078e020b */
[----:B---3--:R-:W-:Y:S01]  /*0ba0*/  FFMA R5, R17, R8, R5 ;  /* 0x0000000811057223 */ /* 0x008fe20000000005 */
[----:B0-----:R-:W-:Y:S01]  /*0bb0*/  FADD R17, R24, -R19 ;  /* 0x8000001318117221 */ /* 0x001fe20000000000 */
[----:B------:R-:W-:-:S04]  /*0bc0*/  IMAD.WIDE R18, R21, 0x4, R14 ;  /* 0x0000000415127825 */ /* 0x000fc800078e020e */
[----:B------:R-:W-:Y:S02]  /*0bd0*/  IMAD.WIDE R20, R20, 0x4, R14 ;  /* 0x0000000414147825 */ /* 0x000fe400078e020e */
[----:B------:R-:W2:Y:S02]  /*0be0*/  LDG.E R19, desc[UR4][R18.64] ;  /* 0x0000000412137981 */ /* 0x000ea4000c1e1900 */
[-C--:B------:R-:W-:Y:S02]  /*0bf0*/  IMAD R11, R7, R16.reuse, R9 ;  /* 0x00000010070b7224 */ /* 0x080fe400078e0209 */
[-CC-:B------:R-:W-:Y:S01]  /*0c00*/  IMAD R22, R22, R16.reuse, R23.reuse ;  /* 0x0000001016167224 */ /* 0x180fe200078e0217 */
[----:B------:R-:W3:Y:S01]  /*0c10*/  LDG.E R21, desc[UR4][R20.64] ;  /* 0x0000000414157981 */ /* 0x000ee2000c1e1900 */
[-CC-:B------:R-:W-:Y:S02]  /*0c20*/  IMAD R29, R29, R16.reuse, R23.reuse ;  /* 0x000000101d1d7224 */ /* 0x180fe400078e0217 */
[----:B------:R-:W-:-:S02]  /*0c30*/  IMAD R7, R7, R16, R23 ;  /* 0x0000001007077224 */ /* 0x000fc400078e0217 */
[CC--:B------:R-:W-:Y:S02]  /*0c40*/  IMAD R24, R12.reuse, R16.reuse, R13 ;  /* 0x000000100c187224 */ /* 0x0c0fe400078e020d */
[-C--:B------:R-:W-:Y:S02]  /*0c50*/  IMAD R9, R12, R16.reuse, R9 ;  /* 0x000000100c097224 */ /* 0x080fe400078e0209 */
[----:B-----5:R-:W-:Y:S01]  /*0c60*/  FMUL R25, R6, R25 ;  /* 0x0000001906197220 */ /* 0x020fe20000400000 */
[----:B------:R-:W-:Y:S02]  /*0c70*/  IMAD R23, R12, R16, R23 ;  /* 0x000000100c177224 */ /* 0x000fe400078e0217 */
[----:B------:R-:W-:-:S04]  /*0c80*/  IMAD.WIDE R12, R26, 0x4, R14 ;  /* 0x000000041a0c7825 */ /* 0x000fc800078e020e */
[----:B------:R-:W-:Y:S01]  /*0c90*/  FFMA R25, R10, R27, R25 ;  /* 0x0000001b0a197223 */ /* 0x000fe20000000019 */
[--C-:B------:R-:W-:Y:S01]  /*0ca0*/  IMAD.WIDE R26, R29, 0x4, R14.reuse ;  /* 0x000000041d1a7825 */ /* 0x100fe200078e020e */
[----:B------:R0:W4:Y:S03]  /*0cb0*/  LDG.E R16, desc[UR4][R12.64] ;  /* 0x000000040c107981 */ /* 0x000126000c1e1900 */
[----:B------:R-:W-:-:S05]  /*0cc0*/  IMAD.WIDE R28, R28, 0x4, R14 ;  /* 0x000000041c1c7825 */ /* 0x000fca00078e020e */
[----:B------:R1:W5:Y:S01]  /*0cd0*/  LDG.E R20, desc[UR4][R28.64] ;  /* 0x000000041c147981 */ /* 0x000362000c1e1900 */
[----:B0-----:R-:W-:-:S03]  /*0ce0*/  IMAD.WIDE R12, R11, 0x4, R14 ;  /* 0x000000040b0c7825 */ /* 0x001fc600078e020e */
[----:B------:R0:W5:Y:S04]  /*0cf0*/  LDG.E R11, desc[UR4][R26.64] ;  /* 0x000000041a0b7981 */ /* 0x000168000c1e1900 */
[----:B------:R0:W5:Y:S01]  /*0d00*/  LDG.E R18, desc[UR4][R12.64] ;  /* 0x000000040c127981 */ /* 0x000162000c1e1900 */
[----:B-1----:R-:W-:-:S04]  /*0d10*/  IMAD.WIDE R28, R24, 0x4, R14 ;  /* 0x00000004181c7825 */ /* 0x002fc800078e020e */
[----:B0-----:R-:W-:-:S04]  /*0d20*/  IMAD.WIDE R26, R22, 0x4, R14 ;  /* 0x00000004161a7825 */ /* 0x001fc800078e020e */
[--C-:B------:R-:W-:Y:S01]  /*0d30*/  IMAD.WIDE R12, R7, 0x4, R14.reuse ;  /* 0x00000004070c7825 */ /* 0x100fe200078e020e */
[----:B------:R0:W5:Y:S04]  /*0d40*/  LDG.E R22, desc[UR4][R26.64] ;  /* 0x000000041a167981 */ /* 0x000168000c1e1900 */
[----:B------:R-:W5:Y:S01]  /*0d50*/  LDG.E R7, desc[UR4][R28.64] ;  /* 0x000000041c077981 */ /* 0x000f62000c1e1900 */
[----:B0-----:R-:W-:-:S03]  /*0d60*/  IMAD.WIDE R26, R9, 0x4, R14 ;  /* 0x00000004091a7825 */ /* 0x001fc600078e020e */
[----:B------:R0:W5:Y:S01]  /*0d70*/  LDG.E R9, desc[UR4][R12.64] ;  /* 0x000000040c097981 */ /* 0x000162000c1e1900 */
[----:B------:R-:W-:-:S03]  /*0d80*/  IMAD.WIDE R14, R23, 0x4, R14 ;  /* 0x00000004170e7825 */ /* 0x000fc600078e020e */
[----:B------:R1:W5:Y:S04]  /*0d90*/  LDG.E R23, desc[UR4][R26.64] ;  /* 0x000000041a177981 */ /* 0x000368000c1e1900 */
[----:B------:R5:W5:Y:S01]  /*0da0*/  LDG.E R14, desc[UR4][R14.64] ;  /* 0x000000040e0e7981 */ /* 0x000b62000c1e1900 */
[----:B------:R-:W-:Y:S01]  /*0db0*/  FMUL R24, R17, R17 ;  /* 0x0000001111187220 */ /* 0x000fe20000400000 */
[----:B0-----:R-:W0:Y:S01]  /*0dc0*/  LDC.64 R12, c[0x0][0x398] ;  /* 0x0000e600ff0c7b82 */ /* 0x001e220000000a00 */
[----:B------:R-:W-:Y:S01]  /*0dd0*/  FMUL R4, R4, 0.16666667163372039795 ;  /* 0x3e2aaaab04047820 */ /* 0x000fe20000400000 */
[----:B------:R-:W-:-:S04]  /*0de0*/  IMAD R3, R3, UR6, R0 ;  /* 0x0000000603037c24 */ /* 0x000fc8000f8e0200 */
[----:B0-----:R-:W-:-:S04]  /*0df0*/  IMAD.WIDE R12, R3, 0x4, R12 ;  /* 0x00000004030c7825 */ /* 0x001fc800078e020c */
[----:B--2---:R-:W-:Y:S01]  /*0e00*/  FFMA R25, R8, R19, R25 ;  /* 0x0000001308197223 */ /* 0x004fe20000000019 */
[----:B---3--:R-:W-:Y:S01]  /*0e10*/  FMUL R19, R6, R21 ;  /* 0x0000001506137220 */ /* 0x008fe20000400000 */
[CC--:B------:R-:W-:Y:S01]  /*0e20*/  FFMA R21, R17.reuse, R2.reuse, -6 ;  /* 0xc0c0000011157423 */ /* 0x0c0fe20000000002 */
[----:B------:R-:W-:-:S03]  /*0e30*/  FFMA R2, R17, -R2, 3 ;  /* 0x4040000011027423 */ /* 0x000fc60000000802 */
[----:B------:R-:W-:Y:S01]  /*0e40*/  FFMA R21, R24, R21, 4 ;  /* 0x4080000018157423 */ /* 0x000fe20000000015 */
[C---:B------:R-:W-:Y:S01]  /*0e50*/  FFMA R2, R17.reuse, R2, 3 ;  /* 0x4040000011027423 */ /* 0x040fe20000000002 */
[----:B----4-:R-:W-:Y:S01]  /*0e60*/  FFMA R19, R10, R16, R19 ;  /* 0x000000100a137223 */ /* 0x010fe20000000013 */
[----:B------:R-:W-:-:S04]  /*0e70*/  FADD R16, -R17, 3 ;  /* 0x4040000011107421 */ /* 0x000fc80000000100 */
[----:B------:R-:W-:Y:S01]  /*0e80*/  FFMA R16, R17, R16, -3 ;  /* 0xc040000011107423 */ /* 0x000fe20000000010 */
[----:B-1----:R-:W-:Y:S01]  /*0e90*/  FMUL R26, R21, 0.16666667163372039795 ;  /* 0x3e2aaaab151a7820 */ /* 0x002fe20000400000 */
[----:B-----5:R-:W-:Y:S02]  /*0ea0*/  FMUL R15, R6, R20 ;  /* 0x00000014060f7220 */ /* 0x020fe40000400000 */
[----:B------:R-:W-:Y:S01]  /*0eb0*/  FFMA R16, R17, R16, 1 ;  /* 0x3f80000011107423 */ /* 0x000fe20000000010 */
[----:B------:R-:W-:-:S03]  /*0ec0*/  FFMA R11, R4, R11, R25 ;  /* 0x0000000b040b7223 */ /* 0x000fc60000000019 */
[----:B------:R-:W-:Y:S01]  /*0ed0*/  FMUL R16, R16, 0.16666667163372039795 ;  /* 0x3e2aaaab10107820 */ /* 0x000fe20000400000 */
[----:B------:R-:W-:Y:S01]  /*0ee0*/  FFMA R2, R17, R2, 1 ;  /* 0x3f80000011027423 */ /* 0x000fe20000000002 */
[----:B------:R-:W-:Y:S01]  /*0ef0*/  FMUL R26, R11, R26 ;  /* 0x0000001a0b1a7220 */ /* 0x000fe20000400000 */
[----:B------:R-:W-:Y:S02]  /*0f00*/  FFMA R19, R8, R18, R19 ;  /* 0x0000001208137223 */ /* 0x000fe40000000013 */
[----:B------:R-:W-:Y:S01]  /*0f10*/  FMUL R2, R2, 0.16666667163372039795 ;  /* 0x3e2aaaab02027820 */ /* 0x000fe20000400000 */
[----:B------:R-:W-:Y:S01]  /*0f20*/  FMUL R17, R17, R24 ;  /* 0x0000001811117220 */ /* 0x000fe20000400000 */
[----:B------:R-:W-:Y:S01]  /*0f30*/  FFMA R5, R22, R4, R5 ;  /* 0x0000000416057223 */ /* 0x000fe20000000005 */
[----:B------:R-:W-:-:S03]  /*0f40*/  FFMA R7, R10, R7, R15 ;  /* 0x000000070a077223 */ /* 0x000fc6000000000f */
[----:B------:R-:W-:Y:S01]  /*0f50*/  FFMA R16, R5, R16, R26 ;  /* 0x0000001005107223 */ /* 0x000fe2000000001a */
[----:B------:R-:W-:Y:S01]  /*0f60*/  FMUL R17, R17, 0.16666667163372039795 ;  /* 0x3e2aaaab11117820 */ /* 0x000fe20000400000 */
[----:B------:R-:W-:Y:S01]  /*0f70*/  FFMA R9, R4, R9, R19 ;  /* 0x0000000904097223 */ /* 0x000fe20000000013 */
[----:B------:R-:W-:-:S03]  /*0f80*/  FFMA R7, R8, R23, R7 ;  /* 0x0000001708077223 */ /* 0x000fc60000000007 */
[----:B------:R-:W-:Y:S01]  /*0f90*/  FFMA R2, R9, R2, R16 ;  /* 0x0000000209027223 */ /* 0x000fe20000000010 */
[----:B------:R-:W-:-:S04]  /*0fa0*/  FFMA R7, R4, R14, R7 ;  /* 0x0000000e04077223 */ /* 0x000fc80000000007 */
[----:B------:R-:W-:-:S05]  /*0fb0*/  FFMA R7, R7, R17, R2 ;  /* 0x0000001107077223 */ /* 0x000fca0000000002 */
[----:B------:R-:W-:Y:S01]  /*0fc0*/  STG.E desc[UR4][R12.64], R7 ;  /* 0x000000070c007986 */ /* 0x000fe2000c101904 */
[----:B------:R-:W-:Y:S05]  /*0fd0*/  EXIT ;  /* 0x000000000000794d */ /* 0x000fea0003800000 */
        .weak           $__internal_3_$__cuda_sm3x_div_rn_noftz_f32_slowpath
        .type           $__internal_3_$__cuda_sm3x_div_rn_noftz_f32_slowpath,@function
        .size           $__internal_3_$__cuda_sm3x_div_rn_noftz_f32_slowpath,(.L_x_67 - $__internal_3_$__cuda_sm3x_div_rn_noftz_f32_slowpath)
$__internal_3_$__cuda_sm3x_div_rn_noftz_f32_slowpath:
        /* <DEDUP_REMOVED lines=9> */
[----:B------:R-:W-:Y:S01]  /*1070*/  @!P0 MOV R7, RZ ;  /* 0x000000ff00078202 */ /* 0x000fe20000000f00 */
        /* <DEDUP_REMOVED lines=22> */
[----:B------:R-:W-:Y:S02]  /*11e0*/  @!P1 FFMA R3, R3, 1.84467440737095516160e+19, RZ ;  /* 0x5f80000003039823 */ /* 0x000fe400000000ff */
[----:B------:R-:W-:-:S07]  /*11f0*/  @!P1 IADD3 R7, PT, PT, R7, 0x40, RZ ;  /* 0x0000004007079810 */ /* 0x000fce0007ffe0ff */
.L_x_53:
[----:B------:R-:W-:Y:S01]  /*1200*/  LEA R8, R14, 0xc0800000, 0x17 ;  /* 0xc08000000e087811 */ /* 0x000fe200078eb8ff */
[----:B------:R-:W-:Y:S03]  /*1210*/  BSSY.RECONVERGENT B2, `(.L_x_58) ;  /* 0x0000036000027945 */ /* 0x000fe60003800200 */
[----:B------:R-:W-:Y:S02]  /*1220*/  IADD3 R8, PT, PT, -R8, R3, RZ ;  /* 0x0000000308087210 */ /* 0x000fe40007ffe1ff */
[----:B------:R-:W-:Y:S02]  /*1230*/  IADD3 R3, PT, PT, R10, -0x7f, RZ ;  /* 0xffffff810a037810 */ /* 0x000fe40007ffe0ff */
[----:B------:R0:W1:Y:S01]  /*1240*/  MUFU.RCP R9, R8 ;  /* 0x0000000800097308 */ /* 0x0000620000001000 */
[----:B------:R-:W-:Y:S02]  /*1250*/  FADD.FTZ R11, -R8, -RZ ;  /* 0x800000ff080b7221 */ /* 0x000fe40000010100 */
[C---:B------:R-:W-:Y:S01]  /*1260*/  IMAD R2, R3.reuse, -0x800000, R2 ;  /* 0xff80000003027824 */ /* 0x040fe200078e0202 */
[----:B0-----:R-:W-:-:S04]  /*1270*/  IADD3 R8, PT, PT, R3, 0x7f, -R14 ;  /* 0x0000007f03087810 */ /* 0x001fc80007ffe80e */
[----:B------:R-:W-:Y:S01]  /*1280*/  IADD3 R8, PT, PT, R8, R7, RZ ;  /* 0x0000000708087210 */ /* 0x000fe20007ffe0ff */
        /* <DEDUP_REMOVED lines=26> */
[----:B------:R-:W-:Y:S02]  /*1430*/  IADD3 R10, PT, PT, R11, 0x20, RZ ;  /* 0x000000200b0a7810 */ /* 0x000fe40007ffe0ff */
[----:B------:R-:W-:-:S02]  /*1440*/  LOP3.LUT R7, R7, 0x800000, RZ, 0xfc, !PT ;  /* 0x0080000007077812 */ /* 0x000fc400078efcff */
[----:B------:R-:W-:Y:S02]  /*1450*/  IADD3 R9, PT, PT, -R11, RZ, RZ ;  /* 0x000000ff0b097210 */ /* 0x000fe40007ffe1ff */
[----:B------:R-:W-:Y:S02]  /*1460*/  SHF.L.U32 R10, R7, R10, RZ ;  /* 0x0000000a070a7219 */ /* 0x000fe400000006ff */
[----:B------:R-:W-:Y:S02]  /*1470*/  FSETP.NEU.FTZ.AND P0, PT, R3, R8, PT ;  /* 0x000000080300720b */ /* 0x000fe40003f1d000 */
[----:B------:R-:W-:Y:S02]  /*1480*/  SEL R8, R9, RZ, P2 ;  /* 0x000000ff09087207 */ /* 0x000fe40001000000 */
[----:B------:R-:W-:Y:S02]  /*1490*/  ISETP.NE.AND P1, PT, R10, RZ, P1 ;  /* 0x000000ff0a00720c */ /* 0x000fe40000f25270 */
[----:B------:R-:W-:-:S02]  /*14a0*/  SHF.R.U32.HI R8, RZ, R8, R7 ;  /* 0x00000008ff087219 */ /* 0x000fc40000011607 */
[----:B------:R-:W-:Y:S02]  /*14b0*/  PLOP3.LUT P0, PT, P0, P1, PT, 0xf8, 0x8f ;  /* 0x00000000008f781c */ /* 0x000fe40000703f70 */
[----:B------:R-:W-:Y:S02]  /*14c0*/  SHF.R.U32.HI R10, RZ, 0x1, R8 ;  /* 0x00000001ff0a7819 */ /* 0x000fe40000011608 */
[----:B------:R-:W-:-:S04]  /*14d0*/  SEL R3, RZ, 0x1, !P0 ;  /* 0x00000001ff037807 */ /* 0x000fc80004000000 */
[----:B------:R-:W-:-:S04]  /*14e0*/  LOP3.LUT R3, R3, 0x1, R10, 0xf8, !PT ;  /* 0x0000000103037812 */ /* 0x000fc800078ef80a */
[----:B------:R-:W-:-:S04]  /*14f0*/  LOP3.LUT R3, R3, R8, RZ, 0xc0, !PT ;  /* 0x0000000803037212 */ /* 0x000fc800078ec0ff */
[----:B------:R-:W-:-:S04]  /*1500*/  IADD3 R3, PT, PT, R10, R3, RZ ;  /* 0x000000030a037210 */ /* 0x000fc80007ffe0ff */
[----:B------:R-:W-:Y:S01]  /*1510*/  LOP3.LUT R2, R3, R2, RZ, 0xfc, !PT ;  /* 0x0000000203027212 */ /* 0x000fe200078efcff */
[----:B------:R-:W-:Y:S06]  /*1520*/  BRA `(.L_x_61) ;  /* 0x0000000000107947 */ /* 0x000fec0003800000 */
.L_x_60:
[----:B------:R-:W-:-:S04]  /*1530*/  LOP3.LUT R2, R2, 0x80000000, RZ, 0xc0, !PT ;  /* 0x8000000002027812 */ /* 0x000fc800078ec0ff */
[----:B------:R-:W-:Y:S01]  /*1540*/  LOP3.LUT R2, R2, 0x7f800000, RZ, 0xfc, !PT ;  /* 0x7f80000002027812 */ /* 0x000fe200078efcff */
[----:B------:R-:W-:Y:S06]  /*1550*/  BRA `(.L_x_61) ;  /* 0x0000000000047947 */ /* 0x000fec0003800000 */
.L_x_59:
[----:B------:R-:W-:-:S07]  /*1560*/  LEA R2, R8, R2, 0x17 ;  /* 0x0000000208027211 */ /* 0x000fce00078eb8ff */
.L_x_61:
[----:B------:R-:W-:Y:S05]  /*1570*/  BSYNC.RECONVERGENT B2 ;  /* 0x0000000000027941 */ /* 0x000fea0003800200 */
.L_x_58:
[----:B------:R-:W-:Y:S05]  /*1580*/  BRA `(.L_x_62) ;  /* 0x0000000000207947 */ /* 0x000fea0003800000 */
.L_x_57:
[----:B------:R-:W-:-:S04]  /*1590*/  LOP3.LUT R2, R3, 0x80000000, R2, 0x48, !PT ;  /* 0x8000000003027812 */ /* 0x000fc800078e4802 */
[----:B------:R-:W-:Y:S01]  /*15a0*/  LOP3.LUT R2, R2, 0x7f800000, RZ, 0xfc, !PT ;  /* 0x7f80000002027812 */ /* 0x000fe200078efcff */
[----:B------:R-:W-:Y:S06]  /*15b0*/  BRA `(.L_x_62) ;  /* 0x0000000000147947 */ /* 0x000fec0003800000 */
.L_x_56:
[----:B------:R-:W-:Y:S01]  /*15c0*/  LOP3.LUT R2, R3, 0x80000000, R2, 0x48, !PT ;  /* 0x8000000003027812 */ /* 0x000fe200078e4802 */
[----:B------:R-:W-:Y:S06]  /*15d0*/  BRA `(.L_x_62) ;  /* 0x00000000000c7947 */ /* 0x000fec0003800000 */
.L_x_55:
[----:B------:R-:W0:Y:S01]  /*15e0*/  MUFU.RSQ R2, -QNAN ;  /* 0xffc0000000027908 */ /* 0x000e220000001400 */
[----:B------:R-:W-:Y:S05]  /*15f0*/  BRA `(.L_x_62) ;  /* 0x0000000000047947 */ /* 0x000fea0003800000 */
.L_x_54:
[----:B------:R-:W-:-:S07]  /*1600*/  FADD.FTZ R2, R2, R3 ;  /* 0x0000000302027221 */ /* 0x000fce0000010000 */
.L_x_62:
[----:B------:R-:W-:Y:S05]  /*1610*/  BSYNC.RECONVERGENT B1 ;  /* 0x0000000000017941 */ /* 0x000fea0003800200 */
.L_x_52:
[----:B------:R-:W-:-:S04]  /*1620*/  HFMA2 R7, -RZ, RZ, 0, 0 ;  /* 0x00000000ff077431 */ /* 0x000fc800000001ff */
[----:B0-----:R-:W-:Y:S05]  /*1630*/  RET.REL.NODEC R6 `(_Z26interpolate_bicubic_kernelPKfiiiPfii) ;  /* 0xffffffe806707950 */ /* 0x001fea0003c3ffff */
.L_x_63:
        /* <DEDUP_REMOVED lines=12> */
.L_x_67:


//--------------------- .nv.shared.reserved.0     --------------------------
	.section	.nv.shared.reserved.0,"aw",@nobits
	.weak		__nv_reservedSMEM_offset_0_alias
	.size		__nv_reservedSMEM_offset_0_alias, 0, 64
	.other		__nv_reservedSMEM_offset_0_alias,@"STO_CUDA_RESERVED_SHARED STV_DEFAULT"
__nv_reservedSMEM_offset_0_alias:
	.zero		0
	.zero		64


//--------------------- .nv.constant0._Z27interpolate_bilinear_kernelPKfiiiPfii --------------------------
	.section	.nv.constant0._Z27interpolate_bilinear_kernelPKfiiiPfii,"a",@progbits
	.sectionflags	@""
	.align	4
.nv.constant0._Z27interpolate_bilinear_kernelPKfiiiPfii:
	.zero		936


//--------------------- .nv.constant0._Z31interpolate_2x2_bilinear_kernelPKfiiiPfii --------------------------
	.section	.nv.constant0._Z31interpolate_2x2_bilinear_kernelPKfiiiPfii,"a",@progbits
	.sectionflags	@""
	.align	4
.nv.constant0._Z31interpolate_2x2_bilinear_kernelPKfiiiPfii:
	.zero		936


//--------------------- .nv.constant0._Z17catmullrom_kernelPKfiiiPfii --------------------------
	.section	.nv.constant0._Z17catmullrom_kernelPKfiiiPfii,"a",@progbits
	.sectionflags	@""
	.align	4
.nv.constant0._Z17catmullrom_kernelPKfiiiPfii:
	.zero		936


//--------------------- .nv.constant0._Z26interpolate_bicubic_kernelPKfiiiPfii --------------------------
	.section	.nv.constant0._Z26interpolate_bicubic_kernelPKfiiiPfii,"a",@progbits
	.sectionflags	@""
	.align	4
.nv.constant0._Z26interpolate_bicubic_kernelPKfiiiPfii:
	.zero		936


//--------------------- SYMBOLS --------------------------

	.type		.nv.reservedSmem.offset0,@object
	.size		.nv.reservedSmem.offset0,0x4
